// auto-generated by cutlass_sweep.gemm — config: {"arch": "sm_100", "cluster_m": 1, "cluster_n": 2, "dtype": "e4m3", "stages": 0, "tile_k": 32, "tile_m": 64, "tile_n": 256}
#include "cutlass/cutlass.h"
#include "cutlass/gemm/collective/collective_builder.hpp"
#include "cutlass/gemm/device/gemm_universal_adapter.h"
#include "cutlass/gemm/kernel/gemm_universal.hpp"
#include "cutlass/epilogue/collective/collective_builder.hpp"

using ElemA = cutlass::float_e4m3_t;
using ElemB = cutlass::float_e4m3_t;
using ElemCD = cutlass::float_e4m3_t;
using Acc  = float;
using TileShape    = cute::Shape<cute::_64, cute::_256, cute::_32>;
using ClusterShape = cute::Shape<cute::_1, cute::_2, cute::_1>;

using CollectiveEpilogue = typename cutlass::epilogue::collective::CollectiveBuilder<
    cutlass::arch::Sm100, cutlass::arch::OpClassTensorOp,
    TileShape, ClusterShape,
    cutlass::epilogue::collective::EpilogueTileAuto,
    Acc, Acc,
    ElemCD, cutlass::layout::RowMajor, 128 / cutlass::sizeof_bits<ElemCD>::value,
    ElemCD, cutlass::layout::RowMajor, 128 / cutlass::sizeof_bits<ElemCD>::value,
    cutlass::epilogue::collective::EpilogueScheduleAuto
  >::CollectiveOp;

using CollectiveMainloop = typename cutlass::gemm::collective::CollectiveBuilder<
    cutlass::arch::Sm100, cutlass::arch::OpClassTensorOp,
    ElemA, cutlass::layout::RowMajor, 128 / cutlass::sizeof_bits<ElemA>::value,
    ElemB, cutlass::layout::ColumnMajor, 128 / cutlass::sizeof_bits<ElemB>::value,
    Acc,
    TileShape, ClusterShape,
    cutlass::gemm::collective::StageCountAutoCarveout<static_cast<int>(sizeof(typename CollectiveEpilogue::SharedStorage))>,
    cutlass::gemm::collective::KernelScheduleAuto
  >::CollectiveOp;

using GemmKernel = cutlass::gemm::kernel::GemmUniversal<
    cute::Shape<int,int,int,int>,
    CollectiveMainloop,
    CollectiveEpilogue
>;
using Gemm = cutlass::gemm::device::GemmUniversalAdapter<GemmKernel>;

// Force the device kernel symbol into the cubin without needing a host main.
auto* _anchor = &cutlass::device_kernel<GemmKernel>;


// ===== COMPILED SASS (sm_100a) =====

	.target	sm_100a

	.elftype	@"ET_EXEC"


//--------------------- .note.nv.tkinfo           --------------------------
	.section	.note.nv.tkinfo,"",@"SHT_NOTE"
	.sectionflags	@"SHF_NOTE_NV_TKINFO"
	.tkinfo
        /*0018*/ 	.word	0x00000002
        /*0030*/ 	.string	""
        /*0030*/ 	.string	"ptxas"
        /*0030*/ 	.string	"Cuda compilation tools, release 13.0, V13.0.88"
        /*0030*/ 	.string	"Build cuda_13.0.r13.0/compiler.36424714_0"
        /*0030*/ 	.string	"-arch sm_100a -m 64 "



//--------------------- .note.nv.cuinfo           --------------------------
	.section	.note.nv.cuinfo,"",@"SHT_NOTE"
	.sectionflags	@"SHF_NOTE_NV_CUINFO"
        /*0018*/ 	.short	0x0002
        /*001a*/ 	.short	0x0064
        /*001c*/ 	.short	0x0082
	.zero		2


//--------------------- .nv.info                  --------------------------
	.section	.nv.info,"",@"SHT_CUDA_INFO"
	.align	4


	//----- nvinfo : EIATTR_REGCOUNT
	.align		4
        /*0000*/ 	.byte	0x04, 0x2f
        /*0002*/ 	.short	(.L_20 - .L_19)
	.align		4
.L_19:
        /*0004*/ 	.word	index@(_ZN7cutlass13device_kernelINS_4gemm6kernel13GemmUniversalIN4cute5tupleIJiiiiEEENS1_10collective13CollectiveMmaINS1_35MainloopSm100TmaUmmaWarpSpecializedILi20ELi2ELi4ENS5_IJNS4_1CILi1EEENSA_ILi2EEESB_EEEEENS5_IJNSA_ILi64EEENSA_ILi256EEENSA_ILi32EEEEEENS_12float_e4m3_tENS5_IJlSB_lEEESJ_SK_NS4_8TiledMMAINS4_8MMA_AtomIJNS4_10MMA_TraitsINS4_19SM100_MMA_F8F6F4_SSEJSJ_SJ_fSF_SG_NS4_17integral_constantINS4_4UMMA5MajorELSR_0EEESS_NSP_INSQ_7ScaleInELST_0EEESU_EEEEEENS4_6LayoutINS5_IJSB_SB_SB_EEENS5_IJNSA_ILi0EEESZ_SZ_EEEEENS5_IJNS4_10UnderscoreES12_S12_EEEEENS4_23SM90_TMA_LOAD_MULTICASTENS4_14ComposedLayoutINS4_7SwizzleILi1ELi4ELi3EEENS4_18smem_ptr_flag_bitsILi8EEENSX_INS5_IJNSA_ILi8EEESH_EEENS5_IJSH_SB_EEEEEEEvNS4_8identityENS4_13SM90_TMA_LOADES1F_vS1G_EENS_8epilogue10collective18CollectiveEpilogueINS1J_23Sm100TmaWarpSpecializedILi4ELi2ELi32ELb0ELb0EEEJSI_NS5_IJNSX_ISF_SB_EES1O_EEESJ_SK_SJ_SK_NS1J_6fusion15FusionCallbacksIS1N_NS1Q_17LinearCombinationISJ_fSJ_fLNS_15FloatRoundStyleE2EEESI_S1P_JEEENS4_5SM1004TMEM4LOAD26SM100_TMEM_LOAD_16dp32b32xES1H_NS16_INS17_ILi2ELi4ELi3EEES1A_NSX_INS5_IJS1B_SF_EEENS5_IJSF_SB_EEEEEEENS4_39AutoVectorizingCopyWithAssumedAlignmentILi128EEENS4_14SM90_TMA_STOREES24_S26_S26_EEEvvEEEEvNT_6ParamsE)
        /*0008*/ 	.word	0x00000075


	//----- nvinfo : EIATTR_FRAME_SIZE
	.align		4
.L_20:
        /*000c*/ 	.byte	0x04, 0x11
        /*000e*/ 	.short	(.L_22 - .L_21)
	.align		4
.L_21:
        /*0010*/ 	.word	index@($__internal_2_$__cuda_sm10x_tcgen05_guardrail_trap_unallocated_columns_being_dealloced)
        /*0014*/ 	.word	0x00000000


	//----- nvinfo : EIATTR_FRAME_SIZE
	.align		4
.L_22:
        /*0018*/ 	.byte	0x04, 0x11
        /*001a*/ 	.short	(.L_24 - .L_23)
	.align		4
.L_23:
        /*001c*/ 	.word	index@($__internal_1_$__cuda_sm10x_tcgen05_guardrail_trap_phase_invalid_during_alloc)
        /*0020*/ 	.word	0x00000000


	//----- nvinfo : EIATTR_FRAME_SIZE
	.align		4
.L_24:
        /*0024*/ 	.byte	0x04, 0x11
        /*0026*/ 	.short	(.L_26 - .L_25)
	.align		4
.L_25:
        /*0028*/ 	.word	index@($__internal_0_$__cuda_sm10x_tcgen05_guardrail_trap_col_being_dealloced_not_returned_by_alloc)
        /*002c*/ 	.word	0x00000000


	//----- nvinfo : EIATTR_FRAME_SIZE
	.align		4
.L_26:
        /*0030*/ 	.byte	0x04, 0x11
        /*0032*/ 	.short	(.L_28 - .L_27)
	.align		4
.L_27:
        /*0034*/ 	.word	index@(_ZN7cutlass13device_kernelINS_4gemm6kernel13GemmUniversalIN4cute5tupleIJiiiiEEENS1_10collective13CollectiveMmaINS1_35MainloopSm100TmaUmmaWarpSpecializedILi20ELi2ELi4ENS5_IJNS4_1CILi1EEENSA_ILi2EEESB_EEEEENS5_IJNSA_ILi64EEENSA_ILi256EEENSA_ILi32EEEEEENS_12float_e4m3_tENS5_IJlSB_lEEESJ_SK_NS4_8TiledMMAINS4_8MMA_AtomIJNS4_10MMA_TraitsINS4_19SM100_MMA_F8F6F4_SSEJSJ_SJ_fSF_SG_NS4_17integral_constantINS4_4UMMA5MajorELSR_0EEESS_NSP_INSQ_7ScaleInELST_0EEESU_EEEEEENS4_6LayoutINS5_IJSB_SB_SB_EEENS5_IJNSA_ILi0EEESZ_SZ_EEEEENS5_IJNS4_10UnderscoreES12_S12_EEEEENS4_23SM90_TMA_LOAD_MULTICASTENS4_14ComposedLayoutINS4_7SwizzleILi1ELi4ELi3EEENS4_18smem_ptr_flag_bitsILi8EEENSX_INS5_IJNSA_ILi8EEESH_EEENS5_IJSH_SB_EEEEEEEvNS4_8identityENS4_13SM90_TMA_LOADES1F_vS1G_EENS_8epilogue10collective18CollectiveEpilogueINS1J_23Sm100TmaWarpSpecializedILi4ELi2ELi32ELb0ELb0EEEJSI_NS5_IJNSX_ISF_SB_EES1O_EEESJ_SK_SJ_SK_NS1J_6fusion15FusionCallbacksIS1N_NS1Q_17LinearCombinationISJ_fSJ_fLNS_15FloatRoundStyleE2EEESI_S1P_JEEENS4_5SM1004TMEM4LOAD26SM100_TMEM_LOAD_16dp32b32xES1H_NS16_INS17_ILi2ELi4ELi3EEES1A_NSX_INS5_IJS1B_SF_EEENS5_IJSF_SB_EEEEEEENS4_39AutoVectorizingCopyWithAssumedAlignmentILi128EEENS4_14SM90_TMA_STOREES24_S26_S26_EEEvvEEEEvNT_6ParamsE)
        /*0038*/ 	.word	0x00000000


	//----- nvinfo : EIATTR_MIN_STACK_SIZE
	.align		4
.L_28:
        /*003c*/ 	.byte	0x04, 0x12
        /*003e*/ 	.short	(.L_30 - .L_29)
	.align		4
.L_29:
        /*0040*/ 	.word	index@(_ZN7cutlass13device_kernelINS_4gemm6kernel13GemmUniversalIN4cute5tupleIJiiiiEEENS1_10collective13CollectiveMmaINS1_35MainloopSm100TmaUmmaWarpSpecializedILi20ELi2ELi4ENS5_IJNS4_1CILi1EEENSA_ILi2EEESB_EEEEENS5_IJNSA_ILi64EEENSA_ILi256EEENSA_ILi32EEEEEENS_12float_e4m3_tENS5_IJlSB_lEEESJ_SK_NS4_8TiledMMAINS4_8MMA_AtomIJNS4_10MMA_TraitsINS4_19SM100_MMA_F8F6F4_SSEJSJ_SJ_fSF_SG_NS4_17integral_constantINS4_4UMMA5MajorELSR_0EEESS_NSP_INSQ_7ScaleInELST_0EEESU_EEEEEENS4_6LayoutINS5_IJSB_SB_SB_EEENS5_IJNSA_ILi0EEESZ_SZ_EEEEENS5_IJNS4_10UnderscoreES12_S12_EEEEENS4_23SM90_TMA_LOAD_MULTICASTENS4_14ComposedLayoutINS4_7SwizzleILi1ELi4ELi3EEENS4_18smem_ptr_flag_bitsILi8EEENSX_INS5_IJNSA_ILi8EEESH_EEENS5_IJSH_SB_EEEEEEEvNS4_8identityENS4_13SM90_TMA_LOADES1F_vS1G_EENS_8epilogue10collective18CollectiveEpilogueINS1J_23Sm100TmaWarpSpecializedILi4ELi2ELi32ELb0ELb0EEEJSI_NS5_IJNSX_ISF_SB_EES1O_EEESJ_SK_SJ_SK_NS1J_6fusion15FusionCallbacksIS1N_NS1Q_17LinearCombinationISJ_fSJ_fLNS_15FloatRoundStyleE2EEESI_S1P_JEEENS4_5SM1004TMEM4LOAD26SM100_TMEM_LOAD_16dp32b32xES1H_NS16_INS17_ILi2ELi4ELi3EEES1A_NSX_INS5_IJS1B_SF_EEENS5_IJSF_SB_EEEEEEENS4_39AutoVectorizingCopyWithAssumedAlignmentILi128EEENS4_14SM90_TMA_STOREES24_S26_S26_EEEvvEEEEvNT_6ParamsE)
        /*0044*/ 	.word	0x00000000
.L_30:


//--------------------- .nv.compat                --------------------------
	.section	.nv.compat,"",@"SHT_CUDA_COMPAT_INFO"
	.align	4
        /*0000*/ 	.byte	0x02, 0x09, 0x01, 0x00, 0x02, 0x02, 0x02, 0x00, 0x02, 0x05, 0x05, 0x00, 0x03, 0x07, 0x01, 0x01
        /*0010*/ 	.byte	0x02, 0x03, 0x01, 0x00, 0x02, 0x06, 0x01, 0x00, 0x04, 0x0b, 0x08, 0x00, 0x09, 0x00, 0x00, 0x00
        /*0020*/ 	.byte	0x00, 0x00, 0x00, 0x00


//--------------------- .nv.info._ZN7cutlass13device_kernelINS_4gemm6kernel13GemmUniversalIN4cute5tupleIJiiiiEEENS1_10collective13CollectiveMmaINS1_35MainloopSm100TmaUmmaWarpSpecializedILi20ELi2ELi4ENS5_IJNS4_1CILi1EEENSA_ILi2EEESB_EEEEENS5_IJNSA_ILi64EEENSA_ILi256EEENSA_ILi32EEEEEENS_12float_e4m3_tENS5_IJlSB_lEEESJ_SK_NS4_8TiledMMAINS4_8MMA_AtomIJNS4_10MMA_TraitsINS4_19SM100_MMA_F8F6F4_SSEJSJ_SJ_fSF_SG_NS4_17integral_constantINS4_4UMMA5MajorELSR_0EEESS_NSP_INSQ_7ScaleInELST_0EEESU_EEEEEENS4_6LayoutINS5_IJSB_SB_SB_EEENS5_IJNSA_ILi0EEESZ_SZ_EEEEENS5_IJNS4_10UnderscoreES12_S12_EEEEENS4_23SM90_TMA_LOAD_MULTICASTENS4_14ComposedLayoutINS4_7SwizzleILi1ELi4ELi3EEENS4_18smem_ptr_flag_bitsILi8EEENSX_INS5_IJNSA_ILi8EEESH_EEENS5_IJSH_SB_EEEEEEEvNS4_8identityENS4_13SM90_TMA_LOADES1F_vS1G_EENS_8epilogue10collective18CollectiveEpilogueINS1J_23Sm100TmaWarpSpecializedILi4ELi2ELi32ELb0ELb0EEEJSI_NS5_IJNSX_ISF_SB_EES1O_EEESJ_SK_SJ_SK_NS1J_6fusion15FusionCallbacksIS1N_NS1Q_17LinearCombinationISJ_fSJ_fLNS_15FloatRoundStyleE2EEESI_S1P_JEEENS4_5SM1004TMEM4LOAD26SM100_TMEM_LOAD_16dp32b32xES1H_NS16_INS17_ILi2ELi4ELi3EEES1A_NSX_INS5_IJS1B_SF_EEENS5_IJSF_SB_EEEEEEENS4_39AutoVectorizingCopyWithAssumedAlignmentILi128EEENS4_14SM90_TMA_STOREES24_S26_S26_EEEvvEEEEvNT_6ParamsE --------------------------
	.section	.nv.info._ZN7cutlass13device_kernelINS_4gemm6kernel13GemmUniversalIN4cute5tupleIJiiiiEEENS1_10collective13CollectiveMmaINS1_35MainloopSm100TmaUmmaWarpSpecializedILi20ELi2ELi4ENS5_IJNS4_1CILi1EEENSA_ILi2EEESB_EEEEENS5_IJNSA_ILi64EEENSA_ILi256EEENSA_ILi32EEEEEENS_12float_e4m3_tENS5_IJlSB_lEEESJ_SK_NS4_8TiledMMAINS4_8MMA_AtomIJNS4_10MMA_TraitsINS4_19SM100_MMA_F8F6F4_SSEJSJ_SJ_fSF_SG_NS4_17integral_constantINS4_4UMMA5MajorELSR_0EEESS_NSP_INSQ_7ScaleInELST_0EEESU_EEEEEENS4_6LayoutINS5_IJSB_SB_SB_EEENS5_IJNSA_ILi0EEESZ_SZ_EEEEENS5_IJNS4_10UnderscoreES12_S12_EEEEENS4_23SM90_TMA_LOAD_MULTICASTENS4_14ComposedLayoutINS4_7SwizzleILi1ELi4ELi3EEENS4_18smem_ptr_flag_bitsILi8EEENSX_INS5_IJNSA_ILi8EEESH_EEENS5_IJSH_SB_EEEEEEEvNS4_8identityENS4_13SM90_TMA_LOADES1F_vS1G_EENS_8epilogue10collective18CollectiveEpilogueINS1J_23Sm100TmaWarpSpecializedILi4ELi2ELi32ELb0ELb0EEEJSI_NS5_IJNSX_ISF_SB_EES1O_EEESJ_SK_SJ_SK_NS1J_6fusion15FusionCallbacksIS1N_NS1Q_17LinearCombinationISJ_fSJ_fLNS_15FloatRoundStyleE2EEESI_S1P_JEEENS4_5SM1004TMEM4LOAD26SM100_TMEM_LOAD_16dp32b32xES1H_NS16_INS17_ILi2ELi4ELi3EEES1A_NSX_INS5_IJS1B_SF_EEENS5_IJSF_SB_EEEEEEENS4_39AutoVectorizingCopyWithAssumedAlignmentILi128EEENS4_14SM90_TMA_STOREES24_S26_S26_EEEvvEEEEvNT_6ParamsE,"",@"SHT_CUDA_INFO"
	.sectionflags	@""
	.align	4


	//----- nvinfo : EIATTR_CUDA_API_VERSION
	.align		4
        /*0000*/ 	.byte	0x04, 0x37
        /*0002*/ 	.short	(.L_32 - .L_31)
.L_31:
        /*0004*/ 	.word	0x00000082


	//----- nvinfo : EIATTR_KPARAM_INFO
	.align		4
.L_32:
        /*0008*/ 	.byte	0x04, 0x17
        /*000a*/ 	.short	(.L_34 - .L_33)
.L_33:
        /*000c*/ 	.word	0x00000000
        /*0010*/ 	.short	0x0000
        /*0012*/ 	.short	0x0000
        /*0014*/ 	.byte	0x00, 0xf0, 0x01, 0x20


	//----- nvinfo : EIATTR_AT_ENTRY_FRAGMENTS
	.align		4
.L_34:
        /*0018*/ 	.byte	0x04, 0x4f
        /*001a*/ 	.short	(.L_36 - .L_35)


	//   ....[0]....
.L_35:
        /*001c*/ 	.word	0x00000006


	//----- nvinfo : EIATTR_RESERVED_SMEM_USED
	.align		4
.L_36:
        /*0020*/ 	.byte	0x01, 0x41
	.zero		2


	//----- nvinfo : EIATTR_SPARSE_MMA_MASK
	.align		4
        /*0024*/ 	.byte	0x03, 0x50
        /*0026*/ 	.short	0x0000


	//----- nvinfo : EIATTR_TCGEN05_1CTA_USED
	.align		4
        /*0028*/ 	.byte	0x01, 0x51
	.zero		2


	//----- nvinfo : EIATTR_MAXREG_COUNT
	.align		4
        /*002c*/ 	.byte	0x03, 0x1b
        /*002e*/ 	.short	0x00ff


	//----- nvinfo : EIATTR_NUM_BARRIERS
	.align		4
        /*0030*/ 	.byte	0x02, 0x4c
        /*0032*/ 	.byte	0x07
	.zero		1


	//----- nvinfo : EIATTR_EXTERNS
	.align		4
        /*0034*/ 	.byte	0x04, 0x0f
        /*0036*/ 	.short	(.L_38 - .L_37)


	//   ....[0]....
	.align		4
.L_37:
        /*0038*/ 	.word	index@(__assertfail)


	//----- nvinfo : EIATTR_MERCURY_ISA_VERSION
	.align		4
.L_38:
        /*003c*/ 	.byte	0x03, 0x5f
        /*003e*/ 	.short	0x0101


	//----- nvinfo : EIATTR_INT_WARP_WIDE_INSTR_OFFSETS
	.align		4
        /*0040*/ 	.byte	0x04, 0x31
        /*0042*/ 	.short	(.L_40 - .L_39)


	//   ....[0]....
.L_39:
        /*0044*/ 	.word	0x000046d0


	//   ....[1]....
        /*0048*/ 	.word	0x000046f0


	//   ....[2]....
        /*004c*/ 	.word	0x00004720


	//   ....[3]....
        /*0050*/ 	.word	0x000052a0


	//   ....[4]....
        /*0054*/ 	.word	0x00005310


	//   ....[5]....
        /*0058*/ 	.word	0x000053e0


	//   ....[6]....
        /*005c*/ 	.word	0x00005460


	//   ....[7]....
        /*0060*/ 	.word	0x00005550


	//   ....[8]....
        /*0064*/ 	.word	0x000055d0


	//   ....[9]....
        /*0068*/ 	.word	0x000056b0


	//   ....[10]....
        /*006c*/ 	.word	0x00005760


	//----- nvinfo : EIATTR_COOP_GROUP_MASK_REGIDS
	.align		4
.L_40:
        /*0070*/ 	.byte	0x04, 0x29
        /*0072*/ 	.short	(.L_42 - .L_41)


	//   ....[0]....
.L_41:
        /*0074*/ 	.word	0xffffffff


	//   ....[1]....
        /*0078*/ 	.word	0xffffffff


	//   ....[2]....
        /*007c*/ 	.word	0xffffffff


	//   ....[3]....
        /*0080*/ 	.word	0xffffffff


	//   ....[4]....
        /*0084*/ 	.word	0xffffffff


	//   ....[5]....
        /*0088*/ 	.word	0xffffffff


	//   ....[6]....
        /*008c*/ 	.word	0xffffffff


	//   ....[7]....
        /*0090*/ 	.word	0xffffffff


	//   ....[8]....
        /*0094*/ 	.word	0xffffffff


	//   ....[9]....
        /*0098*/ 	.word	0xffffffff


	//   ....[10]....
        /*009c*/ 	.word	0xffffffff


	//   ....[11]....
        /*00a0*/ 	.word	0xffffffff


	//   ....[12]....
        /*00a4*/ 	.word	0xffffffff


	//   ....[13]....
        /*00a8*/ 	.word	0xffffffff


	//----- nvinfo : EIATTR_COOP_GROUP_INSTR_OFFSETS
	.align		4
.L_42:
        /*00ac*/ 	.byte	0x04, 0x28
        /*00ae*/ 	.short	(.L_44 - .L_43)


	//   ....[0]....
.L_43:
        /*00b0*/ 	.word	0x00000080


	//   ....[1]....
        /*00b4*/ 	.word	0x000004f0


	//   ....[2]....
        /*00b8*/ 	.word	0x000008d0


	//   ....[3]....
        /*00bc*/ 	.word	0x00000a70


	//   ....[4]....
        /*00c0*/ 	.word	0x00000b70


	//   ....[5]....
        /*00c4*/ 	.word	0x00000ce0


	//   ....[6]....
        /*00c8*/ 	.word	0x00000e80


	//   ....[7]....
        /*00cc*/ 	.word	0x00001030


	//   ....[8]....
        /*00d0*/ 	.word	0x00002230


	//   ....[9]....
        /*00d4*/ 	.word	0x00003a10


	//   ....[10]....
        /*00d8*/ 	.word	0x00003c20


	//   ....[11]....
        /*00dc*/ 	.word	0x00003c50


	//   ....[12]....
        /*00e0*/ 	.word	0x000045b0


	//   ....[13]....
        /*00e4*/ 	.word	0x000047e0


	//----- nvinfo : EIATTR_VRC_CTA_INIT_COUNT
	.align		4
.L_44:
        /*00e8*/ 	.byte	0x02, 0x4a
        /*00ea*/ 	.byte	0x80
	.zero		1


	//----- nvinfo : EIATTR_SYSCALL_OFFSETS
	.align		4
        /*00ec*/ 	.byte	0x04, 0x46
        /*00ee*/ 	.short	(.L_46 - .L_45)


	//   ....[0]....
.L_45:
        /*00f0*/ 	.word	0x000063f0


	//   ....[1]....
        /*00f4*/ 	.word	0x00006530


	//   ....[2]....
        /*00f8*/ 	.word	0x00006d60


	//   ....[3]....
        /*00fc*/ 	.word	0x00007af0


	//   ....[4]....
        /*0100*/ 	.word	0x00008840


	//   ....[5]....
        /*0104*/ 	.word	0x000095c0


	//----- nvinfo : EIATTR_MBARRIER_INSTR_OFFSETS
	.align		4
.L_46:
        /*0108*/ 	.byte	0x04, 0x39
        /*010a*/ 	.short	(.L_48 - .L_47)


	//   ....[0]....
.L_47:
        /*010c*/ 	.word	0x00000630
        /*0110*/ 	.word	0x000000ff
        /*0114*/ 	.word	0x00000000
        /*0118*/ 	.short	0x0100
        /*011a*/ 	.byte	0x04
	.zero		1


	//   ....[1]....
        /*011c*/ 	.word	0x00000640
        /*0120*/ 	.word	0x000000ff
        /*0124*/ 	.word	0x000000a0
        /*0128*/ 	.short	0x0100
        /*012a*/ 	.byte	0x04
	.zero		1


	//   ....[2]....
        /*012c*/ 	.word	0x00000650
        /*0130*/ 	.word	0x000000ff
        /*0134*/ 	.word	0x00000008
        /*0138*/ 	.short	0x0100
        /*013a*/ 	.byte	0x04
	.zero		1


	//   ....[3]....
        /*013c*/ 	.word	0x00000660
        /*0140*/ 	.word	0x000000ff
        /*0144*/ 	.word	0x000000a8
        /*0148*/ 	.short	0x0100
        /*014a*/ 	.byte	0x04
	.zero		1


	//   ....[4]....
        /*014c*/ 	.word	0x00000670
        /*0150*/ 	.word	0x000000ff
        /*0154*/ 	.word	0x00000010
        /*0158*/ 	.short	0x0100
        /*015a*/ 	.byte	0x04
	.zero		1


	//   ....[5]....
        /*015c*/ 	.word	0x00000680
        /*0160*/ 	.word	0x000000ff
        /*0164*/ 	.word	0x000000b0
        /*0168*/ 	.short	0x0100
        /*016a*/ 	.byte	0x04
	.zero		1


	//   ....[6]....
        /*016c*/ 	.word	0x00000690
        /*0170*/ 	.word	0x000000ff
        /*0174*/ 	.word	0x00000018
        /*0178*/ 	.short	0x0100
        /*017a*/ 	.byte	0x04
	.zero		1


	//   ....[7]....
        /*017c*/ 	.word	0x000006a0
        /*0180*/ 	.word	0x000000ff
        /*0184*/ 	.word	0x000000b8
        /*0188*/ 	.short	0x0100
        /*018a*/ 	.byte	0x04
	.zero		1


	//   ....[8]....
        /*018c*/ 	.word	0x000006b0
        /*0190*/ 	.word	0x000000ff
        /*0194*/ 	.word	0x00000020
        /*0198*/ 	.short	0x0100
        /*019a*/ 	.byte	0x04
	.zero		1


	//   ....[9]....
        /*019c*/ 	.word	0x000006c0
        /*01a0*/ 	.word	0x000000ff
        /*01a4*/ 	.word	0x000000c0
        /*01a8*/ 	.short	0x0100
        /*01aa*/ 	.byte	0x04
	.zero		1


	//   ....[10]....
        /*01ac*/ 	.word	0x000006d0
        /*01b0*/ 	.word	0x000000ff
        /*01b4*/ 	.word	0x00000028
        /*01b8*/ 	.short	0x0100
        /*01ba*/ 	.byte	0x04
	.zero		1


	//   ....[11]....
        /*01bc*/ 	.word	0x000006e0
        /*01c0*/ 	.word	0x000000ff
        /*01c4*/ 	.word	0x000000c8
        /*01c8*/ 	.short	0x0100
        /*01ca*/ 	.byte	0x04
	.zero		1


	//   ....[12]....
        /*01cc*/ 	.word	0x000006f0
        /*01d0*/ 	.word	0x000000ff
        /*01d4*/ 	.word	0x00000030
        /*01d8*/ 	.short	0x0100
        /*01da*/ 	.byte	0x04
	.zero		1


	//   ....[13]....
        /*01dc*/ 	.word	0x00000700
        /*01e0*/ 	.word	0x000000ff
        /*01e4*/ 	.word	0x000000d0
        /*01e8*/ 	.short	0x0100
        /*01ea*/ 	.byte	0x04
	.zero		1


	//   ....[14]....
        /*01ec*/ 	.word	0x00000710
        /*01f0*/ 	.word	0x000000ff
        /*01f4*/ 	.word	0x00000038
        /*01f8*/ 	.short	0x0100
        /*01fa*/ 	.byte	0x04
	.zero		1


	//   ....[15]....
        /*01fc*/ 	.word	0x00000720
        /*0200*/ 	.word	0x000000ff
        /*0204*/ 	.word	0x000000d8
        /*0208*/ 	.short	0x0100
        /*020a*/ 	.byte	0x04
	.zero		1


	//   ....[16]....
        /*020c*/ 	.word	0x00000730
        /*0210*/ 	.word	0x000000ff
        /*0214*/ 	.word	0x00000040
        /*0218*/ 	.short	0x0100
        /*021a*/ 	.byte	0x04
	.zero		1


	//   ....[17]....
        /*021c*/ 	.word	0x00000740
        /*0220*/ 	.word	0x000000ff
        /*0224*/ 	.word	0x000000e0
        /*0228*/ 	.short	0x0100
        /*022a*/ 	.byte	0x04
	.zero		1


	//   ....[18]....
        /*022c*/ 	.word	0x00000750
        /*0230*/ 	.word	0x000000ff
        /*0234*/ 	.word	0x00000048
        /*0238*/ 	.short	0x0100
        /*023a*/ 	.byte	0x04
	.zero		1


	//   ....[19]....
        /*023c*/ 	.word	0x00000760
        /*0240*/ 	.word	0x000000ff
        /*0244*/ 	.word	0x000000e8
        /*0248*/ 	.short	0x0100
        /*024a*/ 	.byte	0x04
	.zero		1


	//   ....[20]....
        /*024c*/ 	.word	0x00000770
        /*0250*/ 	.word	0x000000ff
        /*0254*/ 	.word	0x00000050
        /*0258*/ 	.short	0x0100
        /*025a*/ 	.byte	0x04
	.zero		1


	//   ....[21]....
        /*025c*/ 	.word	0x00000780
        /*0260*/ 	.word	0x000000ff
        /*0264*/ 	.word	0x000000f0
        /*0268*/ 	.short	0x0100
        /*026a*/ 	.byte	0x04
	.zero		1


	//   ....[22]....
        /*026c*/ 	.word	0x00000790
        /*0270*/ 	.word	0x000000ff
        /*0274*/ 	.word	0x00000058
        /*0278*/ 	.short	0x0100
        /*027a*/ 	.byte	0x04
	.zero		1


	//   ....[23]....
        /*027c*/ 	.word	0x000007a0
        /*0280*/ 	.word	0x000000ff
        /*0284*/ 	.word	0x000000f8
        /*0288*/ 	.short	0x0100
        /*028a*/ 	.byte	0x04
	.zero		1


	//   ....[24]....
        /*028c*/ 	.word	0x000007b0
        /*0290*/ 	.word	0x000000ff
        /*0294*/ 	.word	0x00000060
        /*0298*/ 	.short	0x0100
        /*029a*/ 	.byte	0x04
	.zero		1


	//   ....[25]....
        /*029c*/ 	.word	0x000007c0
        /*02a0*/ 	.word	0x000000ff
        /*02a4*/ 	.word	0x00000100
        /*02a8*/ 	.short	0x0100
        /*02aa*/ 	.byte	0x04
	.zero		1


	//   ....[26]....
        /*02ac*/ 	.word	0x000007d0
        /*02b0*/ 	.word	0x000000ff
        /*02b4*/ 	.word	0x00000068
        /*02b8*/ 	.short	0x0100
        /*02ba*/ 	.byte	0x04
	.zero		1


	//   ....[27]....
        /*02bc*/ 	.word	0x000007e0
        /*02c0*/ 	.word	0x000000ff
        /*02c4*/ 	.word	0x00000108
        /*02c8*/ 	.short	0x0100
        /*02ca*/ 	.byte	0x04
	.zero		1


	//   ....[28]....
        /*02cc*/ 	.word	0x000007f0
        /*02d0*/ 	.word	0x000000ff
        /*02d4*/ 	.word	0x00000070
        /*02d8*/ 	.short	0x0100
        /*02da*/ 	.byte	0x04
	.zero		1


	//   ....[29]....
        /*02dc*/ 	.word	0x00000800
        /*02e0*/ 	.word	0x000000ff
        /*02e4*/ 	.word	0x00000110
        /*02e8*/ 	.short	0x0100
        /*02ea*/ 	.byte	0x04
	.zero		1


	//   ....[30]....
        /*02ec*/ 	.word	0x00000810
        /*02f0*/ 	.word	0x000000ff
        /*02f4*/ 	.word	0x00000078
        /*02f8*/ 	.short	0x0100
        /*02fa*/ 	.byte	0x04
	.zero		1


	//   ....[31]....
        /*02fc*/ 	.word	0x00000820
        /*0300*/ 	.word	0x000000ff
        /*0304*/ 	.word	0x00000118
        /*0308*/ 	.short	0x0100
        /*030a*/ 	.byte	0x04
	.zero		1


	//   ....[32]....
        /*030c*/ 	.word	0x00000830
        /*0310*/ 	.word	0x000000ff
        /*0314*/ 	.word	0x00000080
        /*0318*/ 	.short	0x0100
        /*031a*/ 	.byte	0x04
	.zero		1


	//   ....[33]....
        /*031c*/ 	.word	0x00000840
        /*0320*/ 	.word	0x000000ff
        /*0324*/ 	.word	0x00000120
        /*0328*/ 	.short	0x0100
        /*032a*/ 	.byte	0x04
	.zero		1


	//   ....[34]....
        /*032c*/ 	.word	0x00000850
        /*0330*/ 	.word	0x000000ff
        /*0334*/ 	.word	0x00000088
        /*0338*/ 	.short	0x0100
        /*033a*/ 	.byte	0x04
	.zero		1


	//   ....[35]....
        /*033c*/ 	.word	0x00000860
        /*0340*/ 	.word	0x000000ff
        /*0344*/ 	.word	0x00000128
        /*0348*/ 	.short	0x0100
        /*034a*/ 	.byte	0x04
	.zero		1


	//   ....[36]....
        /*034c*/ 	.word	0x00000870
        /*0350*/ 	.word	0x000000ff
        /*0354*/ 	.word	0x00000090
        /*0358*/ 	.short	0x0100
        /*035a*/ 	.byte	0x04
	.zero		1


	//   ....[37]....
        /*035c*/ 	.word	0x00000880
        /*0360*/ 	.word	0x000000ff
        /*0364*/ 	.word	0x00000130
        /*0368*/ 	.short	0x0100
        /*036a*/ 	.byte	0x04
	.zero		1


	//   ....[38]....
        /*036c*/ 	.word	0x00000890
        /*0370*/ 	.word	0x000000ff
        /*0374*/ 	.word	0x00000098
        /*0378*/ 	.short	0x0100
        /*037a*/ 	.byte	0x04
	.zero		1


	//   ....[39]....
        /*037c*/ 	.word	0x000008a0
        /*0380*/ 	.word	0x000000ff
        /*0384*/ 	.word	0x00000138
        /*0388*/ 	.short	0x0100
        /*038a*/ 	.byte	0x04
	.zero		1


	//   ....[40]....
        /*038c*/ 	.word	0x000009e0
        /*0390*/ 	.word	0x000000ff
        /*0394*/ 	.word	0x00000140
        /*0398*/ 	.short	0x0100
        /*039a*/ 	.byte	0x04
	.zero		1


	//   ....[41]....
        /*039c*/ 	.word	0x000009f0
        /*03a0*/ 	.word	0x000000ff
        /*03a4*/ 	.word	0x00000160
        /*03a8*/ 	.short	0x0100
        /*03aa*/ 	.byte	0x04
	.zero		1


	//   ....[42]....
        /*03ac*/ 	.word	0x00000a00
        /*03b0*/ 	.word	0x000000ff
        /*03b4*/ 	.word	0x00000148
        /*03b8*/ 	.short	0x0100
        /*03ba*/ 	.byte	0x04
	.zero		1


	//   ....[43]....
        /*03bc*/ 	.word	0x00000a10
        /*03c0*/ 	.word	0x000000ff
        /*03c4*/ 	.word	0x00000168
        /*03c8*/ 	.short	0x0100
        /*03ca*/ 	.byte	0x04
	.zero		1


	//   ....[44]....
        /*03cc*/ 	.word	0x00000a20
        /*03d0*/ 	.word	0x000000ff
        /*03d4*/ 	.word	0x00000150
        /*03d8*/ 	.short	0x0100
        /*03da*/ 	.byte	0x04
	.zero		1


	//   ....[45]....
        /*03dc*/ 	.word	0x00000a30
        /*03e0*/ 	.word	0x000000ff
        /*03e4*/ 	.word	0x00000170
        /*03e8*/ 	.short	0x0100
        /*03ea*/ 	.byte	0x04
	.zero		1


	//   ....[46]....
        /*03ec*/ 	.word	0x00000a40
        /*03f0*/ 	.word	0x000000ff
        /*03f4*/ 	.word	0x00000158
        /*03f8*/ 	.short	0x0100
        /*03fa*/ 	.byte	0x04
	.zero		1


	//   ....[47]....
        /*03fc*/ 	.word	0x00000a50
        /*0400*/ 	.word	0x000000ff
        /*0404*/ 	.word	0x00000178
        /*0408*/ 	.short	0x0100
        /*040a*/ 	.byte	0x04
	.zero		1


	//   ....[48]....
        /*040c*/ 	.word	0x00000b40
        /*0410*/ 	.word	0x000000ff
        /*0414*/ 	.word	0x00000180
        /*0418*/ 	.short	0x0100
        /*041a*/ 	.byte	0x06
	.zero		1


	//   ....[49]....
        /*041c*/ 	.word	0x00000b50
        /*0420*/ 	.word	0x000000ff
        /*0424*/ 	.word	0x00000188
        /*0428*/ 	.short	0x0100
        /*042a*/ 	.byte	0x06
	.zero		1


	//   ....[50]....
        /*042c*/ 	.word	0x00000c90
        /*0430*/ 	.word	0x000000ff
        /*0434*/ 	.word	0x00000190
        /*0438*/ 	.short	0x0100
        /*043a*/ 	.byte	0x06
	.zero		1


	//   ....[51]....
        /*043c*/ 	.word	0x00000ca0
        /*0440*/ 	.word	0x000000ff
        /*0444*/ 	.word	0x000001a0
        /*0448*/ 	.short	0x0100
        /*044a*/ 	.byte	0x06
	.zero		1


	//   ....[52]....
        /*044c*/ 	.word	0x00000cb0
        /*0450*/ 	.word	0x000000ff
        /*0454*/ 	.word	0x00000198
        /*0458*/ 	.short	0x0100
        /*045a*/ 	.byte	0x06
	.zero		1


	//   ....[53]....
        /*045c*/ 	.word	0x00000cc0
        /*0460*/ 	.word	0x000000ff
        /*0464*/ 	.word	0x000001a8
        /*0468*/ 	.short	0x0100
        /*046a*/ 	.byte	0x06
	.zero		1


	//   ....[54]....
        /*046c*/ 	.word	0x00000df0
        /*0470*/ 	.word	0x000000ff
        /*0474*/ 	.word	0x000001b0
        /*0478*/ 	.short	0x0100
        /*047a*/ 	.byte	0x04
	.zero		1


	//   ....[55]....
        /*047c*/ 	.word	0x00000e00
        /*0480*/ 	.word	0x000000ff
        /*0484*/ 	.word	0x000001d0
        /*0488*/ 	.short	0x0100
        /*048a*/ 	.byte	0x04
	.zero		1


	//   ....[56]....
        /*048c*/ 	.word	0x00000e10
        /*0490*/ 	.word	0x000000ff
        /*0494*/ 	.word	0x000001b8
        /*0498*/ 	.short	0x0100
        /*049a*/ 	.byte	0x04
	.zero		1


	//   ....[57]....
        /*049c*/ 	.word	0x00000e20
        /*04a0*/ 	.word	0x000000ff
        /*04a4*/ 	.word	0x000001d8
        /*04a8*/ 	.short	0x0100
        /*04aa*/ 	.byte	0x04
	.zero		1


	//   ....[58]....
        /*04ac*/ 	.word	0x00000e30
        /*04b0*/ 	.word	0x000000ff
        /*04b4*/ 	.word	0x000001c0
        /*04b8*/ 	.short	0x0100
        /*04ba*/ 	.byte	0x04
	.zero		1


	//   ....[59]....
        /*04bc*/ 	.word	0x00000e40
        /*04c0*/ 	.word	0x000000ff
        /*04c4*/ 	.word	0x000001e0
        /*04c8*/ 	.short	0x0100
        /*04ca*/ 	.byte	0x04
	.zero		1


	//   ....[60]....
        /*04cc*/ 	.word	0x00000e50
        /*04d0*/ 	.word	0x000000ff
        /*04d4*/ 	.word	0x000001c8
        /*04d8*/ 	.short	0x0100
        /*04da*/ 	.byte	0x04
	.zero		1


	//   ....[61]....
        /*04dc*/ 	.word	0x00000e60
        /*04e0*/ 	.word	0x000000ff
        /*04e4*/ 	.word	0x000001e8
        /*04e8*/ 	.short	0x0100
        /*04ea*/ 	.byte	0x04
	.zero		1


	//   ....[62]....
        /*04ec*/ 	.word	0x00000f50
        /*04f0*/ 	.word	0x000000ff
        /*04f4*/ 	.word	0x000001f0
        /*04f8*/ 	.short	0x0100
        /*04fa*/ 	.byte	0x04
	.zero		1


	//   ....[63]....
        /*04fc*/ 	.word	0x00000f60
        /*0500*/ 	.word	0x000000ff
        /*0504*/ 	.word	0x00000200
        /*0508*/ 	.short	0x0100
        /*050a*/ 	.byte	0x04
	.zero		1


	//   ....[64]....
        /*050c*/ 	.word	0x00000f70
        /*0510*/ 	.word	0x000000ff
        /*0514*/ 	.word	0x000001f8
        /*0518*/ 	.short	0x0100
        /*051a*/ 	.byte	0x04
	.zero		1


	//   ....[65]....
        /*051c*/ 	.word	0x00000f80
        /*0520*/ 	.word	0x000000ff
        /*0524*/ 	.word	0x00000208
        /*0528*/ 	.short	0x0100
        /*052a*/ 	.byte	0x04
	.zero		1


	//   ....[66]....
        /*052c*/ 	.word	0x00001ae0
        /*0530*/ 	.word	0x00000000
        /*0534*/ 	.word	0x00000200
        /*0538*/ 	.short	0x010a
        /*053a*/ 	.byte	0xff
	.zero		1


	//   ....[67]....
        /*053c*/ 	.word	0x00001b00
        /*0540*/ 	.word	0x00000000
        /*0544*/ 	.word	0x000001f0
        /*0548*/ 	.short	0x0101
        /*054a*/ 	.byte	0xff
	.zero		1


	//   ....[68]....
        /*054c*/ 	.word	0x00001bc0
        /*0550*/ 	.word	0x000000ff
        /*0554*/ 	.word	0x000000a0
        /*0558*/ 	.short	0x010a
        /*055a*/ 	.byte	0x04
	.zero		1


	//   ....[69]....
        /*055c*/ 	.word	0x00001c40
        /*0560*/ 	.word	0x000000ff
        /*0564*/ 	.word	0x000000a0
        /*0568*/ 	.short	0x010a
        /*056a*/ 	.byte	0x21
	.zero		1


	//   ....[70]....
        /*056c*/ 	.word	0x00001dd0
        /*0570*/ 	.word	0x000000ff
        /*0574*/ 	.word	0x000000a0
        /*0578*/ 	.short	0x010a
        /*057a*/ 	.byte	0x08
	.zero		1


	//   ....[71]....
        /*057c*/ 	.word	0x00001ef0
        /*0580*/ 	.word	0x000000ff
        /*0584*/ 	.word	0x00000188
        /*0588*/ 	.short	0x0101
        /*058a*/ 	.byte	0x07
	.zero		1


	//   ....[72]....
        /*058c*/ 	.word	0x00001f10
        /*0590*/ 	.word	0x000000ff
        /*0594*/ 	.word	0x000000a0
        /*0598*/ 	.short	0x010a
        /*059a*/ 	.byte	0x04
	.zero		1


	//   ....[73]....
        /*059c*/ 	.word	0x00001f90
        /*05a0*/ 	.word	0x000000ff
        /*05a4*/ 	.word	0x000000a0
        /*05a8*/ 	.short	0x010a
        /*05aa*/ 	.byte	0x11
	.zero		1


	//   ....[74]....
        /*05ac*/ 	.word	0x00002120
        /*05b0*/ 	.word	0x000000ff
        /*05b4*/ 	.word	0x000000a0
        /*05b8*/ 	.short	0x010a
        /*05ba*/ 	.byte	0x06
	.zero		1


	//   ....[75]....
        /*05bc*/ 	.word	0x00002260
        /*05c0*/ 	.word	0x00000003
        /*05c4*/ 	.word	0x00000190
        /*05c8*/ 	.short	0x010a
        /*05ca*/ 	.byte	0xff
	.zero		1


	//   ....[76]....
        /*05cc*/ 	.word	0x000023b0
        /*05d0*/ 	.word	0x00000000
        /*05d4*/ 	.word	0x00000000
        /*05d8*/ 	.short	0x0101
        /*05da*/ 	.byte	0xff
	.zero		1


	//   ....[77]....
        /*05dc*/ 	.word	0x00002960
        /*05e0*/ 	.word	0x000000ff
        /*05e4*/ 	.word	0x00000000
        /*05e8*/ 	.short	0x010a
        /*05ea*/ 	.byte	0x04
	.zero		1


	//   ....[78]....
        /*05ec*/ 	.word	0x000029f0
        /*05f0*/ 	.word	0x000000ff
        /*05f4*/ 	.word	0x00000000
        /*05f8*/ 	.short	0x010a
        /*05fa*/ 	.byte	0x05
	.zero		1


	//   ....[79]....
        /*05fc*/ 	.word	0x00002a80
        /*0600*/ 	.word	0x000000ff
        /*0604*/ 	.word	0x00000000
        /*0608*/ 	.short	0x010a
        /*060a*/ 	.byte	0x05
	.zero		1


	//   ....[80]....
        /*060c*/ 	.word	0x00002b10
        /*0610*/ 	.word	0x000000ff
        /*0614*/ 	.word	0x00000000
        /*0618*/ 	.short	0x010a
        /*061a*/ 	.byte	0x05
	.zero		1


	//   ....[81]....
        /*061c*/ 	.word	0x00002ba0
        /*0620*/ 	.word	0x000000ff
        /*0624*/ 	.word	0x00000000
        /*0628*/ 	.short	0x010a
        /*062a*/ 	.byte	0x05
	.zero		1


	//   ....[82]....
        /*062c*/ 	.word	0x00002c30
        /*0630*/ 	.word	0x000000ff
        /*0634*/ 	.word	0x00000000
        /*0638*/ 	.short	0x010a
        /*063a*/ 	.byte	0x05
	.zero		1


	//   ....[83]....
        /*063c*/ 	.word	0x00002cc0
        /*0640*/ 	.word	0x000000ff
        /*0644*/ 	.word	0x00000000
        /*0648*/ 	.short	0x010a
        /*064a*/ 	.byte	0x05
	.zero		1


	//   ....[84]....
        /*064c*/ 	.word	0x00002d50
        /*0650*/ 	.word	0x000000ff
        /*0654*/ 	.word	0x00000000
        /*0658*/ 	.short	0x010a
        /*065a*/ 	.byte	0x05
	.zero		1


	//   ....[85]....
        /*065c*/ 	.word	0x00002de0
        /*0660*/ 	.word	0x000000ff
        /*0664*/ 	.word	0x00000000
        /*0668*/ 	.short	0x010a
        /*066a*/ 	.byte	0x05
	.zero		1


	//   ....[86]....
        /*066c*/ 	.word	0x00002e70
        /*0670*/ 	.word	0x000000ff
        /*0674*/ 	.word	0x00000000
        /*0678*/ 	.short	0x010a
        /*067a*/ 	.byte	0x05
	.zero		1


	//   ....[87]....
        /*067c*/ 	.word	0x00002f00
        /*0680*/ 	.word	0x000000ff
        /*0684*/ 	.word	0x00000000
        /*0688*/ 	.short	0x010a
        /*068a*/ 	.byte	0x05
	.zero		1


	//   ....[88]....
        /*068c*/ 	.word	0x00002f90
        /*0690*/ 	.word	0x000000ff
        /*0694*/ 	.word	0x00000000
        /*0698*/ 	.short	0x010a
        /*069a*/ 	.byte	0x05
	.zero		1


	//   ....[89]....
        /*069c*/ 	.word	0x00003020
        /*06a0*/ 	.word	0x000000ff
        /*06a4*/ 	.word	0x00000000
        /*06a8*/ 	.short	0x010a
        /*06aa*/ 	.byte	0x05
	.zero		1


	//   ....[90]....
        /*06ac*/ 	.word	0x000030b0
        /*06b0*/ 	.word	0x000000ff
        /*06b4*/ 	.word	0x00000000
        /*06b8*/ 	.short	0x010a
        /*06ba*/ 	.byte	0x05
	.zero		1


	//   ....[91]....
        /*06bc*/ 	.word	0x00003140
        /*06c0*/ 	.word	0x000000ff
        /*06c4*/ 	.word	0x00000000
        /*06c8*/ 	.short	0x010a
        /*06ca*/ 	.byte	0x05
	.zero		1


	//   ....[92]....
        /*06cc*/ 	.word	0x000031d0
        /*06d0*/ 	.word	0x000000ff
        /*06d4*/ 	.word	0x00000000
        /*06d8*/ 	.short	0x010a
        /*06da*/ 	.byte	0x05
	.zero		1


	//   ....[93]....
        /*06dc*/ 	.word	0x00003260
        /*06e0*/ 	.word	0x000000ff
        /*06e4*/ 	.word	0x00000000
        /*06e8*/ 	.short	0x010a
        /*06ea*/ 	.byte	0x05
	.zero		1


	//   ....[94]....
        /*06ec*/ 	.word	0x000032f0
        /*06f0*/ 	.word	0x000000ff
        /*06f4*/ 	.word	0x00000000
        /*06f8*/ 	.short	0x010a
        /*06fa*/ 	.byte	0x05
	.zero		1


	//   ....[95]....
        /*06fc*/ 	.word	0x00003380
        /*0700*/ 	.word	0x000000ff
        /*0704*/ 	.word	0x00000000
        /*0708*/ 	.short	0x010a
        /*070a*/ 	.byte	0x05
	.zero		1


	//   ....[96]....
        /*070c*/ 	.word	0x00003420
        /*0710*/ 	.word	0x00000000
        /*0714*/ 	.word	0x00000000
        /*0718*/ 	.short	0x010a
        /*071a*/ 	.byte	0xff
	.zero		1


	//   ....[97]....
        /*071c*/ 	.word	0x00003560
        /*0720*/ 	.word	0x00000002
        /*0724*/ 	.word	0x000001f0
        /*0728*/ 	.short	0x010a
        /*072a*/ 	.byte	0xff
	.zero		1


	//   ....[98]....
        /*072c*/ 	.word	0x000035c0
        /*0730*/ 	.word	0x00000004
        /*0734*/ 	.word	0x00000000
        /*0738*/ 	.short	0x0101
        /*073a*/ 	.byte	0xff
	.zero		1


	//   ....[99]....
        /*073c*/ 	.word	0x000035e0
        /*0740*/ 	.word	0x000000ff
        /*0744*/ 	.word	0x000001a0
        /*0748*/ 	.short	0x010a
        /*074a*/ 	.byte	0x04
	.zero		1


	//   ....[100]....
        /*074c*/ 	.word	0x00003700
        /*0750*/ 	.word	0x00000002
        /*0754*/ 	.word	0x00000190
        /*0758*/ 	.short	0x010a
        /*075a*/ 	.byte	0xff
	.zero		1


	//   ....[101]....
        /*075c*/ 	.word	0x00003810
        /*0760*/ 	.word	0x00000002
        /*0764*/ 	.word	0x00000000
        /*0768*/ 	.short	0x0101
        /*076a*/ 	.byte	0xff
	.zero		1


	//   ....[102]....
        /*076c*/ 	.word	0x000038a0
        /*0770*/ 	.word	0x000000ff
        /*0774*/ 	.word	0x000001a0
        /*0778*/ 	.short	0x0106
        /*077a*/ 	.byte	0x04
	.zero		1


	//   ....[103]....
        /*077c*/ 	.word	0x000038c0
        /*0780*/ 	.word	0x000000ff
        /*0784*/ 	.word	0x000001a0
        /*0788*/ 	.short	0x010a
        /*078a*/ 	.byte	0x04
	.zero		1


	//   ....[104]....
        /*078c*/ 	.word	0x00003950
        /*0790*/ 	.word	0x000000ff
        /*0794*/ 	.word	0x000001a0
        /*0798*/ 	.short	0x0106
        /*079a*/ 	.byte	0x07
	.zero		1


	//   ....[105]....
        /*079c*/ 	.word	0x00003990
        /*07a0*/ 	.word	0x00000000
        /*07a4*/ 	.word	0x000001a0
        /*07a8*/ 	.short	0x010a
        /*07aa*/ 	.byte	0xff
	.zero		1


	//   ....[106]....
        /*07ac*/ 	.word	0x00003e90
        /*07b0*/ 	.word	0x00000000
        /*07b4*/ 	.word	0x00000190
        /*07b8*/ 	.short	0x010a
        /*07ba*/ 	.byte	0xff
	.zero		1


	//   ....[107]....
        /*07bc*/ 	.word	0x00003f90
        /*07c0*/ 	.word	0x00000003
        /*07c4*/ 	.word	0x00000000
        /*07c8*/ 	.short	0x0101
        /*07ca*/ 	.byte	0xff
	.zero		1


	//   ....[108]....
        /*07cc*/ 	.word	0x00003fa0
        /*07d0*/ 	.word	0x000000ff
        /*07d4*/ 	.word	0x00000000
        /*07d8*/ 	.short	0x010a
        /*07da*/ 	.byte	0x04
	.zero		1


	//   ....[109]....
        /*07dc*/ 	.word	0x00003fc0
        /*07e0*/ 	.word	0x000000ff
        /*07e4*/ 	.word	0x000001d0
        /*07e8*/ 	.short	0x010a
        /*07ea*/ 	.byte	0x13
	.zero		1


	//   ....[110]....
        /*07ec*/ 	.word	0x00004100
        /*07f0*/ 	.word	0x000000ff
        /*07f4*/ 	.word	0x00000000
        /*07f8*/ 	.short	0x010a
        /*07fa*/ 	.byte	0x06
	.zero		1


	//   ....[111]....
        /*07fc*/ 	.word	0x00004200
        /*0800*/ 	.word	0x000000ff
        /*0804*/ 	.word	0x00000000
        /*0808*/ 	.short	0x010a
        /*080a*/ 	.byte	0x04
	.zero		1


	//   ....[112]....
        /*080c*/ 	.word	0x000043e0
        /*0810*/ 	.word	0x000000ff
        /*0814*/ 	.word	0x00000000
        /*0818*/ 	.short	0x010a
        /*081a*/ 	.byte	0x04
	.zero		1


	//   ....[113]....
        /*081c*/ 	.word	0x00004470
        /*0820*/ 	.word	0x000000ff
        /*0824*/ 	.word	0x00000000
        /*0828*/ 	.short	0x010a
        /*082a*/ 	.byte	0x05
	.zero		1


	//   ....[114]....
        /*082c*/ 	.word	0x00004500
        /*0830*/ 	.word	0x000000ff
        /*0834*/ 	.word	0x00000000
        /*0838*/ 	.short	0x010a
        /*083a*/ 	.byte	0x05
	.zero		1


	//   ....[115]....
        /*083c*/ 	.word	0x00004590
        /*0840*/ 	.word	0x000000ff
        /*0844*/ 	.word	0x00000000
        /*0848*/ 	.short	0x010a
        /*084a*/ 	.byte	0x04
	.zero		1


	//   ....[116]....
        /*084c*/ 	.word	0x00004aa0
        /*0850*/ 	.word	0x0000000c
        /*0854*/ 	.word	0x00000190
        /*0858*/ 	.short	0x010a
        /*085a*/ 	.byte	0xff
	.zero		1


	//   ....[117]....
        /*085c*/ 	.word	0x00004c10
        /*0860*/ 	.word	0x00000000
        /*0864*/ 	.word	0x00000000
        /*0868*/ 	.short	0x0101
        /*086a*/ 	.byte	0xff
	.zero		1


	//   ....[118]....
        /*086c*/ 	.word	0x000050a0
        /*0870*/ 	.word	0x000000ff
        /*0874*/ 	.word	0x00000188
        /*0878*/ 	.short	0x010a
        /*087a*/ 	.byte	0x15
	.zero		1


	//   ....[119]....
        /*087c*/ 	.word	0x00005220
        /*0880*/ 	.word	0x000000ff
        /*0884*/ 	.word	0x00000160
        /*0888*/ 	.short	0x010a
        /*088a*/ 	.byte	0x15
	.zero		1


	//   ....[120]....
        /*088c*/ 	.word	0x00005390
        /*0890*/ 	.word	0x000000ff
        /*0894*/ 	.word	0x00000140
        /*0898*/ 	.short	0x010b
        /*089a*/ 	.byte	0x15
	.zero		1


	//   ....[121]....
        /*089c*/ 	.word	0x000053a0
        /*08a0*/ 	.word	0x000000ff
        /*08a4*/ 	.word	0x00000000
        /*08a8*/ 	.short	0x0101
        /*08aa*/ 	.byte	0x28
	.zero		1


	//   ....[122]....
        /*08ac*/ 	.word	0x000053b0
        /*08b0*/ 	.word	0x000000ff
        /*08b4*/ 	.word	0x00000168
        /*08b8*/ 	.short	0x010a
        /*08ba*/ 	.byte	0x15
	.zero		1


	//   ....[123]....
        /*08bc*/ 	.word	0x00005500
        /*08c0*/ 	.word	0x000000ff
        /*08c4*/ 	.word	0x00000148
        /*08c8*/ 	.short	0x010b
        /*08ca*/ 	.byte	0x15
	.zero		1


	//   ....[124]....
        /*08cc*/ 	.word	0x00005510
        /*08d0*/ 	.word	0x000000ff
        /*08d4*/ 	.word	0x00000000
        /*08d8*/ 	.short	0x0101
        /*08da*/ 	.byte	0x27
	.zero		1


	//   ....[125]....
        /*08dc*/ 	.word	0x00005520
        /*08e0*/ 	.word	0x000000ff
        /*08e4*/ 	.word	0x00000170
        /*08e8*/ 	.short	0x010a
        /*08ea*/ 	.byte	0x15
	.zero		1


	//   ....[126]....
        /*08ec*/ 	.word	0x00005660
        /*08f0*/ 	.word	0x000000ff
        /*08f4*/ 	.word	0x00000150
        /*08f8*/ 	.short	0x010b
        /*08fa*/ 	.byte	0x15
	.zero		1


	//   ....[127]....
        /*08fc*/ 	.word	0x00005670
        /*0900*/ 	.word	0x000000ff
        /*0904*/ 	.word	0x00000000
        /*0908*/ 	.short	0x0101
        /*090a*/ 	.byte	0x26
	.zero		1


	//   ....[128]....
        /*090c*/ 	.word	0x00005680
        /*0910*/ 	.word	0x000000ff
        /*0914*/ 	.word	0x00000178
        /*0918*/ 	.short	0x010a
        /*091a*/ 	.byte	0x15
	.zero		1


	//   ....[129]....
        /*091c*/ 	.word	0x00005870
        /*0920*/ 	.word	0x000000ff
        /*0924*/ 	.word	0x00000158
        /*0928*/ 	.short	0x010b
        /*092a*/ 	.byte	0x15
	.zero		1


	//   ....[130]....
        /*092c*/ 	.word	0x00005880
        /*0930*/ 	.word	0x000000ff
        /*0934*/ 	.word	0x00000000
        /*0938*/ 	.short	0x0101
        /*093a*/ 	.byte	0x25
	.zero		1


	//   ....[131]....
        /*093c*/ 	.word	0x000058b0
        /*0940*/ 	.word	0x000000ff
        /*0944*/ 	.word	0x00000160
        /*0948*/ 	.short	0x010a
        /*094a*/ 	.byte	0x15
	.zero		1


	//   ....[132]....
        /*094c*/ 	.word	0x000058d0
        /*0950*/ 	.word	0x000000ff
        /*0954*/ 	.word	0x00000168
        /*0958*/ 	.short	0x010a
        /*095a*/ 	.byte	0x15
	.zero		1


	//   ....[133]....
        /*095c*/ 	.word	0x000058f0
        /*0960*/ 	.word	0x000000ff
        /*0964*/ 	.word	0x00000170
        /*0968*/ 	.short	0x010a
        /*096a*/ 	.byte	0x15
	.zero		1


	//   ....[134]....
        /*096c*/ 	.word	0x00005930
        /*0970*/ 	.word	0x00000000
        /*0974*/ 	.word	0x00000178
        /*0978*/ 	.short	0x010a
        /*097a*/ 	.byte	0xff
	.zero		1


	//   ....[135]....
        /*097c*/ 	.word	0x00005c80
        /*0980*/ 	.word	0x00000003
        /*0984*/ 	.word	0x00000190
        /*0988*/ 	.short	0x010a
        /*098a*/ 	.byte	0xff
	.zero		1


	//   ....[136]....
        /*098c*/ 	.word	0x00005e00
        /*0990*/ 	.word	0x00000000
        /*0994*/ 	.word	0x00000000
        /*0998*/ 	.short	0x0101
        /*099a*/ 	.byte	0xff
	.zero		1


	//   ....[137]....
        /*099c*/ 	.word	0x00006950
        /*09a0*/ 	.word	0x00000002
        /*09a4*/ 	.word	0x00000140
        /*09a8*/ 	.short	0x010a
        /*09aa*/ 	.byte	0xff
	.zero		1


	//   ....[138]....
        /*09ac*/ 	.word	0x000069c0
        /*09b0*/ 	.word	0x00000047
        /*09b4*/ 	.word	0x000001b0
        /*09b8*/ 	.short	0x010a
        /*09ba*/ 	.byte	0xff
	.zero		1


	//   ....[139]....
        /*09bc*/ 	.word	0x00006ab0
        /*09c0*/ 	.word	0x00000002
        /*09c4*/ 	.word	0x00000140
        /*09c8*/ 	.short	0x010a
        /*09ca*/ 	.byte	0xff
	.zero		1


	//   ....[140]....
        /*09cc*/ 	.word	0x00006bc0
        /*09d0*/ 	.word	0x00000000
        /*09d4*/ 	.word	0x00000000
        /*09d8*/ 	.short	0x0101
        /*09da*/ 	.byte	0xff
	.zero		1


	//   ....[141]....
        /*09dc*/ 	.word	0x00006c40
        /*09e0*/ 	.word	0x00000047
        /*09e4*/ 	.word	0x000001b0
        /*09e8*/ 	.short	0x010a
        /*09ea*/ 	.byte	0xff
	.zero		1


	//   ....[142]....
        /*09ec*/ 	.word	0x00007790
        /*09f0*/ 	.word	0x00000070
        /*09f4*/ 	.word	0x00000140
        /*09f8*/ 	.short	0x010a
        /*09fa*/ 	.byte	0xff
	.zero		1


	//   ....[143]....
        /*09fc*/ 	.word	0x00007860
        /*0a00*/ 	.word	0x00000070
        /*0a04*/ 	.word	0x00000140
        /*0a08*/ 	.short	0x010a
        /*0a0a*/ 	.byte	0xff
	.zero		1


	//   ....[144]....
        /*0a0c*/ 	.word	0x00007970
        /*0a10*/ 	.word	0x00000000
        /*0a14*/ 	.word	0x00000000
        /*0a18*/ 	.short	0x0101
        /*0a1a*/ 	.byte	0xff
	.zero		1


	//   ....[145]....
        /*0a1c*/ 	.word	0x000084e0
        /*0a20*/ 	.word	0x00000070
        /*0a24*/ 	.word	0x00000140
        /*0a28*/ 	.short	0x010a
        /*0a2a*/ 	.byte	0xff
	.zero		1


	//   ....[146]....
        /*0a2c*/ 	.word	0x000085b0
        /*0a30*/ 	.word	0x00000070
        /*0a34*/ 	.word	0x00000140
        /*0a38*/ 	.short	0x010a
        /*0a3a*/ 	.byte	0xff
	.zero		1


	//   ....[147]....
        /*0a3c*/ 	.word	0x000086c0
        /*0a40*/ 	.word	0x00000000
        /*0a44*/ 	.word	0x00000000
        /*0a48*/ 	.short	0x0101
        /*0a4a*/ 	.byte	0xff
	.zero		1


	//   ....[148]....
        /*0a4c*/ 	.word	0x00009260
        /*0a50*/ 	.word	0x00000066
        /*0a54*/ 	.word	0x00000140
        /*0a58*/ 	.short	0x010a
        /*0a5a*/ 	.byte	0xff
	.zero		1


	//   ....[149]....
        /*0a5c*/ 	.word	0x00009330
        /*0a60*/ 	.word	0x00000066
        /*0a64*/ 	.word	0x00000140
        /*0a68*/ 	.short	0x010a
        /*0a6a*/ 	.byte	0xff
	.zero		1


	//   ....[150]....
        /*0a6c*/ 	.word	0x00009440
        /*0a70*/ 	.word	0x00000000
        /*0a74*/ 	.word	0x00000000
        /*0a78*/ 	.short	0x0101
        /*0a7a*/ 	.byte	0xff
	.zero		1


	//   ....[151]....
        /*0a7c*/ 	.word	0x000098d0
        /*0a80*/ 	.word	0x000000ff
        /*0a84*/ 	.word	0x00000000
        /*0a88*/ 	.short	0x0101
        /*0a8a*/ 	.byte	0x04
	.zero		1


	//   ....[152]....
        /*0a8c*/ 	.word	0x0000a0e0
        /*0a90*/ 	.word	0x00000000
        /*0a94*/ 	.word	0x00000200
        /*0a98*/ 	.short	0x010a
        /*0a9a*/ 	.byte	0xff
	.zero		1


	//   ....[153]....
        /*0a9c*/ 	.word	0x0000a140
        /*0aa0*/ 	.word	0x00000000
        /*0aa4*/ 	.word	0x000000a0
        /*0aa8*/ 	.short	0x010a
        /*0aaa*/ 	.byte	0xff
	.zero		1


	//   ....[154]....
        /*0aac*/ 	.word	0x0000a1a0
        /*0ab0*/ 	.word	0x00000000
        /*0ab4*/ 	.word	0x000000a0
        /*0ab8*/ 	.short	0x010a
        /*0aba*/ 	.byte	0xff
	.zero		1


	//   ....[155]....
        /*0abc*/ 	.word	0x0000a1f0
        /*0ac0*/ 	.word	0x00000003
        /*0ac4*/ 	.word	0x00000190
        /*0ac8*/ 	.short	0x010a
        /*0aca*/ 	.byte	0xff
	.zero		1


	//   ....[156]....
        /*0acc*/ 	.word	0x0000a250
        /*0ad0*/ 	.word	0x00000000
        /*0ad4*/ 	.word	0x00000000
        /*0ad8*/ 	.short	0x010a
        /*0ada*/ 	.byte	0xff
	.zero		1


	//   ....[157]....
        /*0adc*/ 	.word	0x0000a2b0
        /*0ae0*/ 	.word	0x00000000
        /*0ae4*/ 	.word	0x00000000
        /*0ae8*/ 	.short	0x010a
        /*0aea*/ 	.byte	0xff
	.zero		1


	//   ....[158]....
        /*0aec*/ 	.word	0x0000a310
        /*0af0*/ 	.word	0x00000000
        /*0af4*/ 	.word	0x00000000
        /*0af8*/ 	.short	0x010a
        /*0afa*/ 	.byte	0xff
	.zero		1


	//   ....[159]....
        /*0afc*/ 	.word	0x0000a370
        /*0b00*/ 	.word	0x00000000
        /*0b04*/ 	.word	0x00000000
        /*0b08*/ 	.short	0x010a
        /*0b0a*/ 	.byte	0xff
	.zero		1


	//   ....[160]....
        /*0b0c*/ 	.word	0x0000a3d0
        /*0b10*/ 	.word	0x00000000
        /*0b14*/ 	.word	0x00000000
        /*0b18*/ 	.short	0x010a
        /*0b1a*/ 	.byte	0xff
	.zero		1


	//   ....[161]....
        /*0b1c*/ 	.word	0x0000a430
        /*0b20*/ 	.word	0x00000000
        /*0b24*/ 	.word	0x00000000
        /*0b28*/ 	.short	0x010a
        /*0b2a*/ 	.byte	0xff
	.zero		1


	//   ....[162]....
        /*0b2c*/ 	.word	0x0000a490
        /*0b30*/ 	.word	0x00000000
        /*0b34*/ 	.word	0x00000000
        /*0b38*/ 	.short	0x010a
        /*0b3a*/ 	.byte	0xff
	.zero		1


	//   ....[163]....
        /*0b3c*/ 	.word	0x0000a4f0
        /*0b40*/ 	.word	0x00000000
        /*0b44*/ 	.word	0x00000000
        /*0b48*/ 	.short	0x010a
        /*0b4a*/ 	.byte	0xff
	.zero		1


	//   ....[164]....
        /*0b4c*/ 	.word	0x0000a550
        /*0b50*/ 	.word	0x00000000
        /*0b54*/ 	.word	0x00000000
        /*0b58*/ 	.short	0x010a
        /*0b5a*/ 	.byte	0xff
	.zero		1


	//   ....[165]....
        /*0b5c*/ 	.word	0x0000a5b0
        /*0b60*/ 	.word	0x00000000
        /*0b64*/ 	.word	0x00000000
        /*0b68*/ 	.short	0x010a
        /*0b6a*/ 	.byte	0xff
	.zero		1


	//   ....[166]....
        /*0b6c*/ 	.word	0x0000a610
        /*0b70*/ 	.word	0x00000000
        /*0b74*/ 	.word	0x00000000
        /*0b78*/ 	.short	0x010a
        /*0b7a*/ 	.byte	0xff
	.zero		1


	//   ....[167]....
        /*0b7c*/ 	.word	0x0000a670
        /*0b80*/ 	.word	0x00000000
        /*0b84*/ 	.word	0x00000000
        /*0b88*/ 	.short	0x010a
        /*0b8a*/ 	.byte	0xff
	.zero		1


	//   ....[168]....
        /*0b8c*/ 	.word	0x0000a6d0
        /*0b90*/ 	.word	0x00000000
        /*0b94*/ 	.word	0x00000000
        /*0b98*/ 	.short	0x010a
        /*0b9a*/ 	.byte	0xff
	.zero		1


	//   ....[169]....
        /*0b9c*/ 	.word	0x0000a730
        /*0ba0*/ 	.word	0x00000000
        /*0ba4*/ 	.word	0x00000000
        /*0ba8*/ 	.short	0x010a
        /*0baa*/ 	.byte	0xff
	.zero		1


	//   ....[170]....
        /*0bac*/ 	.word	0x0000a790
        /*0bb0*/ 	.word	0x00000000
        /*0bb4*/ 	.word	0x00000000
        /*0bb8*/ 	.short	0x010a
        /*0bba*/ 	.byte	0xff
	.zero		1


	//   ....[171]....
        /*0bbc*/ 	.word	0x0000a7f0
        /*0bc0*/ 	.word	0x00000000
        /*0bc4*/ 	.word	0x00000000
        /*0bc8*/ 	.short	0x010a
        /*0bca*/ 	.byte	0xff
	.zero		1


	//   ....[172]....
        /*0bcc*/ 	.word	0x0000a850
        /*0bd0*/ 	.word	0x00000000
        /*0bd4*/ 	.word	0x00000000
        /*0bd8*/ 	.short	0x010a
        /*0bda*/ 	.byte	0xff
	.zero		1


	//   ....[173]....
        /*0bdc*/ 	.word	0x0000a8b0
        /*0be0*/ 	.word	0x00000000
        /*0be4*/ 	.word	0x00000000
        /*0be8*/ 	.short	0x010a
        /*0bea*/ 	.byte	0xff
	.zero		1


	//   ....[174]....
        /*0bec*/ 	.word	0x0000a910
        /*0bf0*/ 	.word	0x00000000
        /*0bf4*/ 	.word	0x00000000
        /*0bf8*/ 	.short	0x010a
        /*0bfa*/ 	.byte	0xff
	.zero		1


	//   ....[175]....
        /*0bfc*/ 	.word	0x0000a960
        /*0c00*/ 	.word	0x00000002
        /*0c04*/ 	.word	0x000001f0
        /*0c08*/ 	.short	0x010a
        /*0c0a*/ 	.byte	0xff
	.zero		1


	//   ....[176]....
        /*0c0c*/ 	.word	0x0000a9c0
        /*0c10*/ 	.word	0x00000002
        /*0c14*/ 	.word	0x000001a0
        /*0c18*/ 	.short	0x010a
        /*0c1a*/ 	.byte	0xff
	.zero		1


	//   ....[177]....
        /*0c1c*/ 	.word	0x0000aa10
        /*0c20*/ 	.word	0x00000002
        /*0c24*/ 	.word	0x00000190
        /*0c28*/ 	.short	0x010a
        /*0c2a*/ 	.byte	0xff
	.zero		1


	//   ....[178]....
        /*0c2c*/ 	.word	0x0000aa70
        /*0c30*/ 	.word	0x00000000
        /*0c34*/ 	.word	0x000001a0
        /*0c38*/ 	.short	0x010a
        /*0c3a*/ 	.byte	0xff
	.zero		1


	//   ....[179]....
        /*0c3c*/ 	.word	0x0000aac0
        /*0c40*/ 	.word	0x00000000
        /*0c44*/ 	.word	0x00000190
        /*0c48*/ 	.short	0x010a
        /*0c4a*/ 	.byte	0xff
	.zero		1


	//   ....[180]....
        /*0c4c*/ 	.word	0x0000ab20
        /*0c50*/ 	.word	0x00000003
        /*0c54*/ 	.word	0x000001d0
        /*0c58*/ 	.short	0x010a
        /*0c5a*/ 	.byte	0xff
	.zero		1


	//   ....[181]....
        /*0c5c*/ 	.word	0x0000ab80
        /*0c60*/ 	.word	0x00000000
        /*0c64*/ 	.word	0x00000000
        /*0c68*/ 	.short	0x010a
        /*0c6a*/ 	.byte	0xff
	.zero		1


	//   ....[182]....
        /*0c6c*/ 	.word	0x0000abe0
        /*0c70*/ 	.word	0x00000000
        /*0c74*/ 	.word	0x00000000
        /*0c78*/ 	.short	0x010a
        /*0c7a*/ 	.byte	0xff
	.zero		1


	//   ....[183]....
        /*0c7c*/ 	.word	0x0000ac40
        /*0c80*/ 	.word	0x00000000
        /*0c84*/ 	.word	0x00000000
        /*0c88*/ 	.short	0x010a
        /*0c8a*/ 	.byte	0xff
	.zero		1


	//   ....[184]....
        /*0c8c*/ 	.word	0x0000aca0
        /*0c90*/ 	.word	0x00000000
        /*0c94*/ 	.word	0x00000000
        /*0c98*/ 	.short	0x010a
        /*0c9a*/ 	.byte	0xff
	.zero		1


	//   ....[185]....
        /*0c9c*/ 	.word	0x0000ad00
        /*0ca0*/ 	.word	0x00000000
        /*0ca4*/ 	.word	0x00000000
        /*0ca8*/ 	.short	0x010a
        /*0caa*/ 	.byte	0xff
	.zero		1


	//   ....[186]....
        /*0cac*/ 	.word	0x0000ad50
        /*0cb0*/ 	.word	0x0000000c
        /*0cb4*/ 	.word	0x00000190
        /*0cb8*/ 	.short	0x010a
        /*0cba*/ 	.byte	0xff
	.zero		1


	//   ....[187]....
        /*0cbc*/ 	.word	0x0000adb0
        /*0cc0*/ 	.word	0x00000000
        /*0cc4*/ 	.word	0x00000188
        /*0cc8*/ 	.short	0x010a
        /*0cca*/ 	.byte	0xff
	.zero		1


	//   ....[188]....
        /*0ccc*/ 	.word	0x0000ae10
        /*0cd0*/ 	.word	0x00000000
        /*0cd4*/ 	.word	0x00000160
        /*0cd8*/ 	.short	0x010a
        /*0cda*/ 	.byte	0xff
	.zero		1


	//   ....[189]....
        /*0cdc*/ 	.word	0x0000ae70
        /*0ce0*/ 	.word	0x00000000
        /*0ce4*/ 	.word	0x00000168
        /*0ce8*/ 	.short	0x010a
        /*0cea*/ 	.byte	0xff
	.zero		1


	//   ....[190]....
        /*0cec*/ 	.word	0x0000aed0
        /*0cf0*/ 	.word	0x00000000
        /*0cf4*/ 	.word	0x00000170
        /*0cf8*/ 	.short	0x010a
        /*0cfa*/ 	.byte	0xff
	.zero		1


	//   ....[191]....
        /*0cfc*/ 	.word	0x0000af30
        /*0d00*/ 	.word	0x00000000
        /*0d04*/ 	.word	0x00000178
        /*0d08*/ 	.short	0x010a
        /*0d0a*/ 	.byte	0xff
	.zero		1


	//   ....[192]....
        /*0d0c*/ 	.word	0x0000af90
        /*0d10*/ 	.word	0x00000000
        /*0d14*/ 	.word	0x00000160
        /*0d18*/ 	.short	0x010a
        /*0d1a*/ 	.byte	0xff
	.zero		1


	//   ....[193]....
        /*0d1c*/ 	.word	0x0000aff0
        /*0d20*/ 	.word	0x00000000
        /*0d24*/ 	.word	0x00000168
        /*0d28*/ 	.short	0x010a
        /*0d2a*/ 	.byte	0xff
	.zero		1


	//   ....[194]....
        /*0d2c*/ 	.word	0x0000b050
        /*0d30*/ 	.word	0x00000000
        /*0d34*/ 	.word	0x00000170
        /*0d38*/ 	.short	0x010a
        /*0d3a*/ 	.byte	0xff
	.zero		1


	//   ....[195]....
        /*0d3c*/ 	.word	0x0000b0a0
        /*0d40*/ 	.word	0x00000003
        /*0d44*/ 	.word	0x00000190
        /*0d48*/ 	.short	0x010a
        /*0d4a*/ 	.byte	0xff
	.zero		1


	//   ....[196]....
        /*0d4c*/ 	.word	0x0000b0f0
        /*0d50*/ 	.word	0x00000002
        /*0d54*/ 	.word	0x00000140
        /*0d58*/ 	.short	0x010a
        /*0d5a*/ 	.byte	0xff
	.zero		1


	//   ....[197]....
        /*0d5c*/ 	.word	0x0000b140
        /*0d60*/ 	.word	0x00000047
        /*0d64*/ 	.word	0x000001b0
        /*0d68*/ 	.short	0x010a
        /*0d6a*/ 	.byte	0xff
	.zero		1


	//   ....[198]....
        /*0d6c*/ 	.word	0x0000b190
        /*0d70*/ 	.word	0x00000070
        /*0d74*/ 	.word	0x00000140
        /*0d78*/ 	.short	0x010a
        /*0d7a*/ 	.byte	0xff
	.zero		1


	//   ....[199]....
        /*0d7c*/ 	.word	0x0000b1e0
        /*0d80*/ 	.word	0x00000070
        /*0d84*/ 	.word	0x00000140
        /*0d88*/ 	.short	0x010a
        /*0d8a*/ 	.byte	0xff
	.zero		1


	//   ....[200]....
        /*0d8c*/ 	.word	0x0000b230
        /*0d90*/ 	.word	0x00000066
        /*0d94*/ 	.word	0x00000140
        /*0d98*/ 	.short	0x010a
        /*0d9a*/ 	.byte	0xff
	.zero		1


	//----- nvinfo : EIATTR_NUM_MBARRIERS
	.align		4
.L_48:
        /*0d9c*/ 	.byte	0x03, 0x38
        /*0d9e*/ 	.short	0x0042


	//----- nvinfo : EIATTR_EXIT_INSTR_OFFSETS
	.align		4
        /*0da0*/ 	.byte	0x04, 0x1c
        /*0da2*/ 	.short	(.L_50 - .L_49)


	//   ....[0]....
.L_49:
        /*0da4*/ 	.word	0x00003450


	//   ....[1]....
        /*0da8*/ 	.word	0x00003960


	//   ....[2]....
        /*0dac*/ 	.word	0x000039c0


	//   ....[3]....
        /*0db0*/ 	.word	0x000047f0


	//   ....[4]....
        /*0db4*/ 	.word	0x00005960


	//   ....[5]....
        /*0db8*/ 	.word	0x000059a0


	//   ....[6]....
        /*0dbc*/ 	.word	0x0000a0d0


	//----- nvinfo : EIATTR_MAX_THREADS
	.align		4
.L_50:
        /*0dc0*/ 	.byte	0x04, 0x05
        /*0dc2*/ 	.short	(.L_52 - .L_51)
.L_51:
        /*0dc4*/ 	.word	0x00000100
        /*0dc8*/ 	.word	0x00000001
        /*0dcc*/ 	.word	0x00000001


	//----- nvinfo : EIATTR_CRS_STACK_SIZE
	.align		4
.L_52:
        /*0dd0*/ 	.byte	0x04, 0x1e
        /*0dd2*/ 	.short	(.L_54 - .L_53)
.L_53:
        /*0dd4*/ 	.word	0x00000000


	//----- nvinfo : EIATTR_CBANK_PARAM_SIZE
	.align		4
.L_54:
        /*0dd8*/ 	.byte	0x03, 0x19
        /*0dda*/ 	.short	0x0800


	//----- nvinfo : EIATTR_PARAM_CBANK
	.align		4
        /*0ddc*/ 	.byte	0x04, 0x0a
        /*0dde*/ 	.short	(.L_56 - .L_55)
	.align		4
.L_55:
        /*0de0*/ 	.word	index@(.nv.constant0._ZN7cutlass13device_kernelINS_4gemm6kernel13GemmUniversalIN4cute5tupleIJiiiiEEENS1_10collective13CollectiveMmaINS1_35MainloopSm100TmaUmmaWarpSpecializedILi20ELi2ELi4ENS5_IJNS4_1CILi1EEENSA_ILi2EEESB_EEEEENS5_IJNSA_ILi64EEENSA_ILi256EEENSA_ILi32EEEEEENS_12float_e4m3_tENS5_IJlSB_lEEESJ_SK_NS4_8TiledMMAINS4_8MMA_AtomIJNS4_10MMA_TraitsINS4_19SM100_MMA_F8F6F4_SSEJSJ_SJ_fSF_SG_NS4_17integral_constantINS4_4UMMA5MajorELSR_0EEESS_NSP_INSQ_7ScaleInELST_0EEESU_EEEEEENS4_6LayoutINS5_IJSB_SB_SB_EEENS5_IJNSA_ILi0EEESZ_SZ_EEEEENS5_IJNS4_10UnderscoreES12_S12_EEEEENS4_23SM90_TMA_LOAD_MULTICASTENS4_14ComposedLayoutINS4_7SwizzleILi1ELi4ELi3EEENS4_18smem_ptr_flag_bitsILi8EEENSX_INS5_IJNSA_ILi8EEESH_EEENS5_IJSH_SB_EEEEEEEvNS4_8identityENS4_13SM90_TMA_LOADES1F_vS1G_EENS_8epilogue10collective18CollectiveEpilogueINS1J_23Sm100TmaWarpSpecializedILi4ELi2ELi32ELb0ELb0EEEJSI_NS5_IJNSX_ISF_SB_EES1O_EEESJ_SK_SJ_SK_NS1J_6fusion15FusionCallbacksIS1N_NS1Q_17LinearCombinationISJ_fSJ_fLNS_15FloatRoundStyleE2EEESI_S1P_JEEENS4_5SM1004TMEM4LOAD26SM100_TMEM_LOAD_16dp32b32xES1H_NS16_INS17_ILi2ELi4ELi3EEES1A_NSX_INS5_IJS1B_SF_EEENS5_IJSF_SB_EEEEEEENS4_39AutoVectorizingCopyWithAssumedAlignmentILi128EEENS4_14SM90_TMA_STOREES24_S26_S26_EEEvvEEEEvNT_6ParamsE)
        /*0de4*/ 	.short	0x0380
        /*0de6*/ 	.short	0x0800


	//----- nvinfo : EIATTR_SW_WAR
	.align		4
.L_56:
        /*0de8*/ 	.byte	0x04, 0x36
        /*0dea*/ 	.short	(.L_58 - .L_57)
.L_57:
        /*0dec*/ 	.word	0x00000008
.L_58:


//--------------------- .nv.callgraph             --------------------------
	.section	.nv.callgraph,"",@"SHT_CUDA_CALLGRAPH"
	.align	4
	.sectionentsize	8
	.align		4
        /*0000*/ 	.word	0x00000000
	.align		4
        /*0004*/ 	.word	0xffffffff
	.align		4
        /*0008*/ 	.word	index@(_ZN7cutlass13device_kernelINS_4gemm6kernel13GemmUniversalIN4cute5tupleIJiiiiEEENS1_10collective13CollectiveMmaINS1_35MainloopSm100TmaUmmaWarpSpecializedILi20ELi2ELi4ENS5_IJNS4_1CILi1EEENSA_ILi2EEESB_EEEEENS5_IJNSA_ILi64EEENSA_ILi256EEENSA_ILi32EEEEEENS_12float_e4m3_tENS5_IJlSB_lEEESJ_SK_NS4_8TiledMMAINS4_8MMA_AtomIJNS4_10MMA_TraitsINS4_19SM100_MMA_F8F6F4_SSEJSJ_SJ_fSF_SG_NS4_17integral_constantINS4_4UMMA5MajorELSR_0EEESS_NSP_INSQ_7ScaleInELST_0EEESU_EEEEEENS4_6LayoutINS5_IJSB_SB_SB_EEENS5_IJNSA_ILi0EEESZ_SZ_EEEEENS5_IJNS4_10UnderscoreES12_S12_EEEEENS4_23SM90_TMA_LOAD_MULTICASTENS4_14ComposedLayoutINS4_7SwizzleILi1ELi4ELi3EEENS4_18smem_ptr_flag_bitsILi8EEENSX_INS5_IJNSA_ILi8EEESH_EEENS5_IJSH_SB_EEEEEEEvNS4_8identityENS4_13SM90_TMA_LOADES1F_vS1G_EENS_8epilogue10collective18CollectiveEpilogueINS1J_23Sm100TmaWarpSpecializedILi4ELi2ELi32ELb0ELb0EEEJSI_NS5_IJNSX_ISF_SB_EES1O_EEESJ_SK_SJ_SK_NS1J_6fusion15FusionCallbacksIS1N_NS1Q_17LinearCombinationISJ_fSJ_fLNS_15FloatRoundStyleE2EEESI_S1P_JEEENS4_5SM1004TMEM4LOAD26SM100_TMEM_LOAD_16dp32b32xES1H_NS16_INS17_ILi2ELi4ELi3EEES1A_NSX_INS5_IJS1B_SF_EEENS5_IJSF_SB_EEEEEEENS4_39AutoVectorizingCopyWithAssumedAlignmentILi128EEENS4_14SM90_TMA_STOREES24_S26_S26_EEEvvEEEEvNT_6ParamsE)
	.align		4
        /*000c*/ 	.word	index@(__assertfail)
	.align		4
        /*0010*/ 	.word	0x00000000
	.align		4
        /*0014*/ 	.word	0xfffffffe
	.align		4
        /*0018*/ 	.word	0x00000000
	.align		4
        /*001c*/ 	.word	0xfffffffd
	.align		4
        /*0020*/ 	.word	0x00000000
	.align		4
        /*0024*/ 	.word	0xfffffffc


//--------------------- .nv.constant4             --------------------------
	.section	.nv.constant4,"a",@progbits
	.align	8
	.align		8
.nv.constant4:
        /*0000*/ 	.dword	__assertfail
	.align		8
        /*0008*/ 	.dword	__unnamed_1
	.align		8
        /*0010*/ 	.dword	__unnamed_2
	.align		8
        /*0018*/ 	.dword	__unnamed_3
	.align		8
        /*0020*/ 	.dword	_ZN39_INTERNAL_262c8a16_4_k_cu_a5b408c0_73114cuda3std3__45__cpo5beginE
	.align		8
        /*0028*/ 	.dword	_ZN39_INTERNAL_262c8a16_4_k_cu_a5b408c0_73114cuda3std3__45__cpo3endE
	.align		8
        /*0030*/ 	.dword	_ZN39_INTERNAL_262c8a16_4_k_cu_a5b408c0_73114cuda3std3__45__cpo6cbeginE
	.align		8
        /*0038*/ 	.dword	_ZN39_INTERNAL_262c8a16_4_k_cu_a5b408c0_73114cuda3std3__45__cpo4cendE
	.align		8
        /*0040*/ 	.dword	_ZN39_INTERNAL_262c8a16_4_k_cu_a5b408c0_73114cuda3std3__441_GLOBAL__N__262c8a16_4_k_cu_a5b408c0_73116ignoreE
	.align		8
        /*0048*/ 	.dword	_ZN39_INTERNAL_262c8a16_4_k_cu_a5b408c0_73114cuda3std3__419piecewise_constructE
	.align		8
        /*0050*/ 	.dword	_ZN39_INTERNAL_262c8a16_4_k_cu_a5b408c0_73114cuda3std3__48in_placeE
	.align		8
        /*0058*/ 	.dword	_ZN39_INTERNAL_262c8a16_4_k_cu_a5b408c0_73114cuda3std6ranges3__45__cpo4swapE
	.align		8
        /*0060*/ 	.dword	_ZN39_INTERNAL_262c8a16_4_k_cu_a5b408c0_73114cuda3std6ranges3__45__cpo9iter_moveE
	.align		8
        /*0068*/ 	.dword	_ZN39_INTERNAL_262c8a16_4_k_cu_a5b408c0_73114cute7productE
	.align		8
        /*0070*/ 	.dword	_ZN39_INTERNAL_262c8a16_4_k_cu_a5b408c0_73114cute1_E
	.align		8
        /*0078*/ 	.dword	$str$25
	.align		8
        /*0080*/ 	.dword	$str$26
	.align		8
        /*0088*/ 	.dword	$str$27
	.align		8
        /*0090*/ 	.dword	$str$28


//--------------------- .text._ZN7cutlass13device_kernelINS_4gemm6kernel13GemmUniversalIN4cute5tupleIJiiiiEEENS1_10collective13CollectiveMmaINS1_35MainloopSm100TmaUmmaWarpSpecializedILi20ELi2ELi4ENS5_IJNS4_1CILi1EEENSA_ILi2EEESB_EEEEENS5_IJNSA_ILi64EEENSA_ILi256EEENSA_ILi32EEEEEENS_12float_e4m3_tENS5_IJlSB_lEEESJ_SK_NS4_8TiledMMAINS4_8MMA_AtomIJNS4_10MMA_TraitsINS4_19SM100_MMA_F8F6F4_SSEJSJ_SJ_fSF_SG_NS4_17integral_constantINS4_4UMMA5MajorELSR_0EEESS_NSP_INSQ_7ScaleInELST_0EEESU_EEEEEENS4_6LayoutINS5_IJSB_SB_SB_EEENS5_IJNSA_ILi0EEESZ_SZ_EEEEENS5_IJNS4_10UnderscoreES12_S12_EEEEENS4_23SM90_TMA_LOAD_MULTICASTENS4_14ComposedLayoutINS4_7SwizzleILi1ELi4ELi3EEENS4_18smem_ptr_flag_bitsILi8EEENSX_INS5_IJNSA_ILi8EEESH_EEENS5_IJSH_SB_EEEEEEEvNS4_8identityENS4_13SM90_TMA_LOADES1F_vS1G_EENS_8epilogue10collective18CollectiveEpilogueINS1J_23Sm100TmaWarpSpecializedILi4ELi2ELi32ELb0ELb0EEEJSI_NS5_IJNSX_ISF_SB_EES1O_EEESJ_SK_SJ_SK_NS1J_6fusion15FusionCallbacksIS1N_NS1Q_17LinearCombinationISJ_fSJ_fLNS_15FloatRoundStyleE2EEESI_S1P_JEEENS4_5SM1004TMEM4LOAD26SM100_TMEM_LOAD_16dp32b32xES1H_NS16_INS17_ILi2ELi4ELi3EEES1A_NSX_INS5_IJS1B_SF_EEENS5_IJSF_SB_EEEEEEENS4_39AutoVectorizingCopyWithAssumedAlignmentILi128EEENS4_14SM90_TMA_STOREES24_S26_S26_EEEvvEEEEvNT_6ParamsE --------------------------
	.section	.text._ZN7cutlass13device_kernelINS_4gemm6kernel13GemmUniversalIN4cute5tupleIJiiiiEEENS1_10collective13CollectiveMmaINS1_35MainloopSm100TmaUmmaWarpSpecializedILi20ELi2ELi4ENS5_IJNS4_1CILi1EEENSA_ILi2EEESB_EEEEENS5_IJNSA_ILi64EEENSA_ILi256EEENSA_ILi32EEEEEENS_12float_e4m3_tENS5_IJlSB_lEEESJ_SK_NS4_8TiledMMAINS4_8MMA_AtomIJNS4_10MMA_TraitsINS4_19SM100_MMA_F8F6F4_SSEJSJ_SJ_fSF_SG_NS4_17integral_constantINS4_4UMMA5MajorELSR_0EEESS_NSP_INSQ_7ScaleInELST_0EEESU_EEEEEENS4_6LayoutINS5_IJSB_SB_SB_EEENS5_IJNSA_ILi0EEESZ_SZ_EEEEENS5_IJNS4_10UnderscoreES12_S12_EEEEENS4_23SM90_TMA_LOAD_MULTICASTENS4_14ComposedLayoutINS4_7SwizzleILi1ELi4ELi3EEENS4_18smem_ptr_flag_bitsILi8EEENSX_INS5_IJNSA_ILi8EEESH_EEENS5_IJSH_SB_EEEEEEEvNS4_8identityENS4_13SM90_TMA_LOADES1F_vS1G_EENS_8epilogue10collective18CollectiveEpilogueINS1J_23Sm100TmaWarpSpecializedILi4ELi2ELi32ELb0ELb0EEEJSI_NS5_IJNSX_ISF_SB_EES1O_EEESJ_SK_SJ_SK_NS1J_6fusion15FusionCallbacksIS1N_NS1Q_17LinearCombinationISJ_fSJ_fLNS_15FloatRoundStyleE2EEESI_S1P_JEEENS4_5SM1004TMEM4LOAD26SM100_TMEM_LOAD_16dp32b32xES1H_NS16_INS17_ILi2ELi4ELi3EEES1A_NSX_INS5_IJS1B_SF_EEENS5_IJSF_SB_EEEEEEENS4_39AutoVectorizingCopyWithAssumedAlignmentILi128EEENS4_14SM90_TMA_STOREES24_S26_S26_EEEvvEEEEvNT_6ParamsE,"ax",@progbits
	.align	128
.text._ZN7cutlass13device_kernelINS_4gemm6kernel13GemmUniversalIN4cute5tupleIJiiiiEEENS1_10collective13CollectiveMmaINS1_35MainloopSm100TmaUmmaWarpSpecializedILi20ELi2ELi4ENS5_IJNS4_1CILi1EEENSA_ILi2EEESB_EEEEENS5_IJNSA_ILi64EEENSA_ILi256EEENSA_ILi32EEEEEENS_12float_e4m3_tENS5_IJlSB_lEEESJ_SK_NS4_8TiledMMAINS4_8MMA_AtomIJNS4_10MMA_TraitsINS4_19SM100_MMA_F8F6F4_SSEJSJ_SJ_fSF_SG_NS4_17integral_constantINS4_4UMMA5MajorELSR_0EEESS_NSP_INSQ_7ScaleInELST_0EEESU_EEEEEENS4_6LayoutINS5_IJSB_SB_SB_EEENS5_IJNSA_ILi0EEESZ_SZ_EEEEENS5_IJNS4_10UnderscoreES12_S12_EEEEENS4_23SM90_TMA_LOAD_MULTICASTENS4_14ComposedLayoutINS4_7SwizzleILi1ELi4ELi3EEENS4_18smem_ptr_flag_bitsILi8EEENSX_INS5_IJNSA_ILi8EEESH_EEENS5_IJSH_SB_EEEEEEEvNS4_8identityENS4_13SM90_TMA_LOADES1F_vS1G_EENS_8epilogue10collective18CollectiveEpilogueINS1J_23Sm100TmaWarpSpecializedILi4ELi2ELi32ELb0ELb0EEEJSI_NS5_IJNSX_ISF_SB_EES1O_EEESJ_SK_SJ_SK_NS1J_6fusion15FusionCallbacksIS1N_NS1Q_17LinearCombinationISJ_fSJ_fLNS_15FloatRoundStyleE2EEESI_S1P_JEEENS4_5SM1004TMEM4LOAD26SM100_TMEM_LOAD_16dp32b32xES1H_NS16_INS17_ILi2ELi4ELi3EEES1A_NSX_INS5_IJS1B_SF_EEENS5_IJSF_SB_EEEEEEENS4_39AutoVectorizingCopyWithAssumedAlignmentILi128EEENS4_14SM90_TMA_STOREES24_S26_S26_EEEvvEEEEvNT_6ParamsE:
        .type           _ZN7cutlass13device_kernelINS_4gemm6kernel13GemmUniversalIN4cute5tupleIJiiiiEEENS1_10collective13CollectiveMmaINS1_35MainloopSm100TmaUmmaWarpSpecializedILi20ELi2ELi4ENS5_IJNS4_1CILi1EEENSA_ILi2EEESB_EEEEENS5_IJNSA_ILi64EEENSA_ILi256EEENSA_ILi32EEEEEENS_12float_e4m3_tENS5_IJlSB_lEEESJ_SK_NS4_8TiledMMAINS4_8MMA_AtomIJNS4_10MMA_TraitsINS4_19SM100_MMA_F8F6F4_SSEJSJ_SJ_fSF_SG_NS4_17integral_constantINS4_4UMMA5MajorELSR_0EEESS_NSP_INSQ_7ScaleInELST_0EEESU_EEEEEENS4_6LayoutINS5_IJSB_SB_SB_EEENS5_IJNSA_ILi0EEESZ_SZ_EEEEENS5_IJNS4_10UnderscoreES12_S12_EEEEENS4_23SM90_TMA_LOAD_MULTICASTENS4_14ComposedLayoutINS4_7SwizzleILi1ELi4ELi3EEENS4_18smem_ptr_flag_bitsILi8EEENSX_INS5_IJNSA_ILi8EEESH_EEENS5_IJSH_SB_EEEEEEEvNS4_8identityENS4_13SM90_TMA_LOADES1F_vS1G_EENS_8epilogue10collective18CollectiveEpilogueINS1J_23Sm100TmaWarpSpecializedILi4ELi2ELi32ELb0ELb0EEEJSI_NS5_IJNSX_ISF_SB_EES1O_EEESJ_SK_SJ_SK_NS1J_6fusion15FusionCallbacksIS1N_NS1Q_17LinearCombinationISJ_fSJ_fLNS_15FloatRoundStyleE2EEESI_S1P_JEEENS4_5SM1004TMEM4LOAD26SM100_TMEM_LOAD_16dp32b32xES1H_NS16_INS17_ILi2ELi4ELi3EEES1A_NSX_INS5_IJS1B_SF_EEENS5_IJSF_SB_EEEEEEENS4_39AutoVectorizingCopyWithAssumedAlignmentILi128EEENS4_14SM90_TMA_STOREES24_S26_S26_EEEvvEEEEvNT_6ParamsE,@function
        .size           _ZN7cutlass13device_kernelINS_4gemm6kernel13GemmUniversalIN4cute5tupleIJiiiiEEENS1_10collective13CollectiveMmaINS1_35MainloopSm100TmaUmmaWarpSpecializedILi20ELi2ELi4ENS5_IJNS4_1CILi1EEENSA_ILi2EEESB_EEEEENS5_IJNSA_ILi64EEENSA_ILi256EEENSA_ILi32EEEEEENS_12float_e4m3_tENS5_IJlSB_lEEESJ_SK_NS4_8TiledMMAINS4_8MMA_AtomIJNS4_10MMA_TraitsINS4_19SM100_MMA_F8F6F4_SSEJSJ_SJ_fSF_SG_NS4_17integral_constantINS4_4UMMA5MajorELSR_0EEESS_NSP_INSQ_7ScaleInELST_0EEESU_EEEEEENS4_6LayoutINS5_IJSB_SB_SB_EEENS5_IJNSA_ILi0EEESZ_SZ_EEEEENS5_IJNS4_10UnderscoreES12_S12_EEEEENS4_23SM90_TMA_LOAD_MULTICASTENS4_14ComposedLayoutINS4_7SwizzleILi1ELi4ELi3EEENS4_18smem_ptr_flag_bitsILi8EEENSX_INS5_IJNSA_ILi8EEESH_EEENS5_IJSH_SB_EEEEEEEvNS4_8identityENS4_13SM90_TMA_LOADES1F_vS1G_EENS_8epilogue10collective18CollectiveEpilogueINS1J_23Sm100TmaWarpSpecializedILi4ELi2ELi32ELb0ELb0EEEJSI_NS5_IJNSX_ISF_SB_EES1O_EEESJ_SK_SJ_SK_NS1J_6fusion15FusionCallbacksIS1N_NS1Q_17LinearCombinationISJ_fSJ_fLNS_15FloatRoundStyleE2EEESI_S1P_JEEENS4_5SM1004TMEM4LOAD26SM100_TMEM_LOAD_16dp32b32xES1H_NS16_INS17_ILi2ELi4ELi3EEES1A_NSX_INS5_IJS1B_SF_EEENS5_IJSF_SB_EEEEEEENS4_39AutoVectorizingCopyWithAssumedAlignmentILi128EEENS4_14SM90_TMA_STOREES24_S26_S26_EEEvvEEEEvNT_6ParamsE,(.L_x_226 - _ZN7cutlass13device_kernelINS_4gemm6kernel13GemmUniversalIN4cute5tupleIJiiiiEEENS1_10collective13CollectiveMmaINS1_35MainloopSm100TmaUmmaWarpSpecializedILi20ELi2ELi4ENS5_IJNS4_1CILi1EEENSA_ILi2EEESB_EEEEENS5_IJNSA_ILi64EEENSA_ILi256EEENSA_ILi32EEEEEENS_12float_e4m3_tENS5_IJlSB_lEEESJ_SK_NS4_8TiledMMAINS4_8MMA_AtomIJNS4_10MMA_TraitsINS4_19SM100_MMA_F8F6F4_SSEJSJ_SJ_fSF_SG_NS4_17integral_constantINS4_4UMMA5MajorELSR_0EEESS_NSP_INSQ_7ScaleInELST_0EEESU_EEEEEENS4_6LayoutINS5_IJSB_SB_SB_EEENS5_IJNSA_ILi0EEESZ_SZ_EEEEENS5_IJNS4_10UnderscoreES12_S12_EEEEENS4_23SM90_TMA_LOAD_MULTICASTENS4_14ComposedLayoutINS4_7SwizzleILi1ELi4ELi3EEENS4_18smem_ptr_flag_bitsILi8EEENSX_INS5_IJNSA_ILi8EEESH_EEENS5_IJSH_SB_EEEEEEEvNS4_8identityENS4_13SM90_TMA_LOADES1F_vS1G_EENS_8epilogue10collective18CollectiveEpilogueINS1J_23Sm100TmaWarpSpecializedILi4ELi2ELi32ELb0ELb0EEEJSI_NS5_IJNSX_ISF_SB_EES1O_EEESJ_SK_SJ_SK_NS1J_6fusion15FusionCallbacksIS1N_NS1Q_17LinearCombinationISJ_fSJ_fLNS_15FloatRoundStyleE2EEESI_S1P_JEEENS4_5SM1004TMEM4LOAD26SM100_TMEM_LOAD_16dp32b32xES1H_NS16_INS17_ILi2ELi4ELi3EEES1A_NSX_INS5_IJS1B_SF_EEENS5_IJSF_SB_EEEEEEENS4_39AutoVectorizingCopyWithAssumedAlignmentILi128EEENS4_14SM90_TMA_STOREES24_S26_S26_EEEvvEEEEvNT_6ParamsE)
        .other          _ZN7cutlass13device_kernelINS_4gemm6kernel13GemmUniversalIN4cute5tupleIJiiiiEEENS1_10collective13CollectiveMmaINS1_35MainloopSm100TmaUmmaWarpSpecializedILi20ELi2ELi4ENS5_IJNS4_1CILi1EEENSA_ILi2EEESB_EEEEENS5_IJNSA_ILi64EEENSA_ILi256EEENSA_ILi32EEEEEENS_12float_e4m3_tENS5_IJlSB_lEEESJ_SK_NS4_8TiledMMAINS4_8MMA_AtomIJNS4_10MMA_TraitsINS4_19SM100_MMA_F8F6F4_SSEJSJ_SJ_fSF_SG_NS4_17integral_constantINS4_4UMMA5MajorELSR_0EEESS_NSP_INSQ_7ScaleInELST_0EEESU_EEEEEENS4_6LayoutINS5_IJSB_SB_SB_EEENS5_IJNSA_ILi0EEESZ_SZ_EEEEENS5_IJNS4_10UnderscoreES12_S12_EEEEENS4_23SM90_TMA_LOAD_MULTICASTENS4_14ComposedLayoutINS4_7SwizzleILi1ELi4ELi3EEENS4_18smem_ptr_flag_bitsILi8EEENSX_INS5_IJNSA_ILi8EEESH_EEENS5_IJSH_SB_EEEEEEEvNS4_8identityENS4_13SM90_TMA_LOADES1F_vS1G_EENS_8epilogue10collective18CollectiveEpilogueINS1J_23Sm100TmaWarpSpecializedILi4ELi2ELi32ELb0ELb0EEEJSI_NS5_IJNSX_ISF_SB_EES1O_EEESJ_SK_SJ_SK_NS1J_6fusion15FusionCallbacksIS1N_NS1Q_17LinearCombinationISJ_fSJ_fLNS_15FloatRoundStyleE2EEESI_S1P_JEEENS4_5SM1004TMEM4LOAD26SM100_TMEM_LOAD_16dp32b32xES1H_NS16_INS17_ILi2ELi4ELi3EEES1A_NSX_INS5_IJS1B_SF_EEENS5_IJSF_SB_EEEEEEENS4_39AutoVectorizingCopyWithAssumedAlignmentILi128EEENS4_14SM90_TMA_STOREES24_S26_S26_EEEvvEEEEvNT_6ParamsE,@"STO_CUDA_ENTRY STV_DEFAULT"
_ZN7cutlass13device_kernelINS_4gemm6kernel13GemmUniversalIN4cute5tupleIJiiiiEEENS1_10collective13CollectiveMmaINS1_35MainloopSm100TmaUmmaWarpSpecializedILi20ELi2ELi4ENS5_IJNS4_1CILi1EEENSA_ILi2EEESB_EEEEENS5_IJNSA_ILi64EEENSA_ILi256EEENSA_ILi32EEEEEENS_12float_e4m3_tENS5_IJlSB_lEEESJ_SK_NS4_8TiledMMAINS4_8MMA_AtomIJNS4_10MMA_TraitsINS4_19SM100_MMA_F8F6F4_SSEJSJ_SJ_fSF_SG_NS4_17integral_constantINS4_4UMMA5MajorELSR_0EEESS_NSP_INSQ_7ScaleInELST_0EEESU_EEEEEENS4_6LayoutINS5_IJSB_SB_SB_EEENS5_IJNSA_ILi0EEESZ_SZ_EEEEENS5_IJNS4_10UnderscoreES12_S12_EEEEENS4_23SM90_TMA_LOAD_MULTICASTENS4_14ComposedLayoutINS4_7SwizzleILi1ELi4ELi3EEENS4_18smem_ptr_flag_bitsILi8EEENSX_INS5_IJNSA_ILi8EEESH_EEENS5_IJSH_SB_EEEEEEEvNS4_8identityENS4_13SM90_TMA_LOADES1F_vS1G_EENS_8epilogue10collective18CollectiveEpilogueINS1J_23Sm100TmaWarpSpecializedILi4ELi2ELi32ELb0ELb0EEEJSI_NS5_IJNSX_ISF_SB_EES1O_EEESJ_SK_SJ_SK_NS1J_6fusion15FusionCallbacksIS1N_NS1Q_17LinearCombinationISJ_fSJ_fLNS_15FloatRoundStyleE2EEESI_S1P_JEEENS4_5SM1004TMEM4LOAD26SM100_TMEM_LOAD_16dp32b32xES1H_NS16_INS17_ILi2ELi4ELi3EEES1A_NSX_INS5_IJS1B_SF_EEENS5_IJSF_SB_EEEEEEENS4_39AutoVectorizingCopyWithAssumedAlignmentILi128EEENS4_14SM90_TMA_STOREES24_S26_S26_EEEvvEEEEvNT_6ParamsE:
[----:B------:R-:W1:Y:S01]  /*0000*/  LDC R1, c[0x0][0x37c] ;  /* 0x0000df00ff017b82 */ /* 0x000e620000000800 */
[----:B------:R-:W2:Y:S01]  /*0010*/  S2R R95, SR_TID.X ;  /* 0x00000000005f7919 */ /* 0x000ea20000002100 */
[----:B------:R-:W3:Y:S01]  /*0020*/  LDCU.64 UR8, c[0x0][0x890] ;  /* 0x00011200ff0877ac */ /* 0x000ee20008000a00 */
[----:B------:R-:W-:Y:S02]  /*0030*/  PRMT R85, RZ, 0x7610, R85 ;  /* 0x00007610ff557816 */ /* 0x000fe40000000055 */
[----:B------:R-:W-:Y:S01]  /*0040*/  ELECT P3, URZ, PT ;  /* 0x0000000000ff782f */ /* 0x000fe20003860000 */
[----:B---3--:R-:W-:-:S04]  /*0050*/  UISETP.NE.U32.AND UP0, UPT, UR8, URZ, UPT ;  /* 0x000000ff0800728c */ /* 0x008fc8000bf05070 */
[----:B------:R-:W-:Y:S01]  /*0060*/  UISETP.NE.AND.EX UP0, UPT, UR9, URZ, UPT, UP0 ;  /* 0x000000ff0900728c */ /* 0x000fe2000bf05300 */
[----:B--2---:R-:W-:-:S05]  /*0070*/  SHF.R.U32.HI R86, RZ, 0x5, R95 ;  /* 0x00000005ff567819 */ /* 0x004fca000001165f */
[----:B------:R-:W2:Y:S02]  /*0080*/  SHFL.IDX PT, R0, R86, RZ, 0x1f ;  /* 0x00001fff56007589 */ /* 0x000ea400000e0000 */
[----:B--2---:R-:W-:Y:S01]  /*0090*/  R2UR UR17, R0 ;  /* 0x00000000001172ca */ /* 0x004fe200000e0000 */
[----:B-1----:R-:W-:-:S14]  /*00a0*/  BRA.U UP0, `(.L_x_0) ;  /* 0x0000000100307547 */ /* 0x002fdc000b800000 */
[----:B------:R-:W1:Y:S02]  /*00b0*/  LDCU.64 UR4, c[0x0][0x888] ;  /* 0x00011100ff0477ac */ /* 0x000e640008000a00 */
[----:B-1----:R-:W-:-:S04]  /*00c0*/  UISETP.NE.U32.AND UP0, UPT, UR4, URZ, UPT ;  /* 0x000000ff0400728c */ /* 0x002fc8000bf05070 */
[----:B------:R-:W-:-:S09]  /*00d0*/  UISETP.NE.AND.EX UP0, UPT, UR5, URZ, UPT, UP0 ;  /* 0x000000ff0500728c */ /* 0x000fd2000bf05300 */
[----:B------:R-:W-:Y:S05]  /*00e0*/  BRA.U !UP0, `(.L_x_1) ;  /* 0x0000000108147547 */ /* 0x000fea000b800000 */
[----:B------:R-:W1:Y:S01]  /*00f0*/  LDC.64 R2, c[0x0][0x888] ;  /* 0x00022200ff027b82 */ /* 0x000e620000000a00 */
[----:B------:R-:W1:Y:S02]  /*0100*/  LDCU.64 UR4, c[0x0][0x358] ;  /* 0x00006b00ff0477ac */ /* 0x000e640008000a00 */
[----:B-1----:R1:W5:Y:S01]  /*0110*/  LDG.E R41, desc[UR4][R2.64] ;  /* 0x0000000402297981 */ /* 0x002362000c1e1900 */
[----:B------:R-:W-:Y:S01]  /*0120*/  HFMA2 R85, -RZ, RZ, 0, 5.9604644775390625e-08 ;  /* 0x00000001ff557431 */ /* 0x000fe200000001ff */
[----:B------:R-:W-:Y:S05]  /*0130*/  BRA `(.L_x_0) ;  /* 0x00000000000c7947 */ /* 0x000fea0003800000 */
.L_x_1:
[----:B------:R-:W1:Y:S01]  /*0140*/  LDCU UR4, c[0x0][0x880] ;  /* 0x00011000ff0477ac */ /* 0x000e620008000800 */
[----:B------:R-:W-:Y:S01]  /*0150*/  HFMA2 R85, -RZ, RZ, 0, 5.9604644775390625e-08 ;  /* 0x00000001ff557431 */ /* 0x000fe200000001ff */
[----:B-1----:R-:W-:-:S07]  /*0160*/  MOV R41, UR4 ;  /* 0x0000000400297c02 */ /* 0x002fce0008000f00 */
.L_x_0:
[----:B------:R-:W2:Y:S02]  /*0170*/  LDCU.64 UR4, c[0x0][0x8b0] ;  /* 0x00011600ff0477ac */ /* 0x000ea40008000a00 */
[----:B--2---:R-:W-:-:S04]  /*0180*/  UISETP.NE.U32.AND UP0, UPT, UR4, URZ, UPT ;  /* 0x000000ff0400728c */ /* 0x004fc8000bf05070 */
[----:B------:R-:W-:-:S09]  /*0190*/  UISETP.NE.AND.EX UP0, UPT, UR5, URZ, UPT, UP0 ;  /* 0x000000ff0500728c */ /* 0x000fd2000bf05300 */
[----:B------:R-:W-:Y:S05]  /*01a0*/  BRA.U UP0, `(.L_x_2) ;  /* 0x0000000100287547 */ /* 0x000fea000b800000 */
[----:B------:R-:W2:Y:S02]  /*01b0*/  LDCU.64 UR4, c[0x0][0x8a8] ;  /* 0x00011500ff0477ac */ /* 0x000ea40008000a00 */
[----:B--2---:R-:W-:-:S04]  /*01c0*/  UISETP.NE.U32.AND UP0, UPT, UR4, URZ, UPT ;  /* 0x000000ff0400728c */ /* 0x004fc8000bf05070 */
[----:B------:R-:W-:-:S09]  /*01d0*/  UISETP.NE.AND.EX UP0, UPT, UR5, URZ, UPT, UP0 ;  /* 0x000000ff0500728c */ /* 0x000fd2000bf05300 */
[----:B------:R-:W-:Y:S05]  /*01e0*/  BRA.U !UP0, `(.L_x_3) ;  /* 0x0000000108107547 */ /* 0x000fea000b800000 */
[----:B------:R-:W2:Y:S01]  /*01f0*/  LDC.64 R38, c[0x0][0x8a8] ;  /* 0x00022a00ff267b82 */ /* 0x000ea20000000a00 */
[----:B------:R-:W2:Y:S02]  /*0200*/  LDCU.64 UR4, c[0x0][0x358] ;  /* 0x00006b00ff0477ac */ /* 0x000ea40008000a00 */
[----:B--2---:R2:W5:Y:S01]  /*0210*/  LDG.E R38, desc[UR4][R38.64] ;  /* 0x0000000426267981 */ /* 0x004562000c1e1900 */
[----:B------:R-:W-:Y:S05]  /*0220*/  BRA `(.L_x_2) ;  /* 0x0000000000087947 */ /* 0x000fea0003800000 */
.L_x_3:
[----:B------:R-:W2:Y:S02]  /*0230*/  LDCU UR4, c[0x0][0x8a0] ;  /* 0x00011400ff0477ac */ /* 0x000ea40008000800 */
[----:B--2---:R-:W-:Y:S02]  /*0240*/  MOV R38, UR4 ;  /* 0x0000000400267c02 */ /* 0x004fe40008000f00 */
.L_x_2:
[----:B------:R-:W-:Y:S01]  /*0250*/  IMAD.U32 R0, RZ, RZ, UR17 ;  /* 0x00000011ff007e24 */ /* 0x000fe2000f8e00ff */
[----:B------:R-:W-:Y:S04]  /*0260*/  BSSY.RECONVERGENT B0, `(.L_x_4) ;  /* 0x000000c000007945 */ /* 0x000fe80003800200 */
[C---:B------:R-:W-:Y:S02]  /*0270*/  ISETP.NE.OR P1, PT, R0.reuse, 0x1, !P3 ;  /* 0x000000010000780c */ /* 0x040fe40005f25670 */
[----:B------:R-:W-:-:S11]  /*0280*/  ISETP.NE.OR P0, PT, R0, 0x3, !P3 ;  /* 0x000000030000780c */ /* 0x000fd60005f05670 */
[----:B------:R-:W-:Y:S05]  /*0290*/  @P1 BRA `(.L_x_5) ;  /* 0x0000000000201947 */ /* 0x000fea0003800000 */
[----:B------:R-:W3:Y:S02]  /*02a0*/  LDCU.64 UR4, c[0x0][0x348] ;  /* 0x00006900ff0477ac */ /* 0x000ee40008000a00 */
[----:B---3--:R-:W-:Y:S02]  /*02b0*/  UIADD3 UR6, UP1, UPT, UR4, 0x80, URZ ;  /* 0x0000008004067890 */ /* 0x008fe4000ff3e0ff */
[----:B------:R-:W-:Y:S02]  /*02c0*/  UIADD3 UR4, UP0, UPT, UR4, 0x180, URZ ;  /* 0x0000018004047890 */ /* 0x000fe4000ff1e0ff */
[----:B------:R-:W-:Y:S02]  /*02d0*/  UIADD3.X UR7, UPT, UPT, URZ, UR5, URZ, UP1, !UPT ;  /* 0x00000005ff077290 */ /* 0x000fe40008ffe4ff */
[----:B------:R-:W-:-:S07]  /*02e0*/  UIADD3.X UR5, UPT, UPT, URZ, UR5, URZ, UP0, !UPT ;  /* 0x00000005ff057290 */ /* 0x000fce00087fe4ff */
[----:B------:R3:W-:Y:S02]  /*02f0*/  UTMACCTL.PF [UR6] ;  /* 0x00000000060079b9 */ /* 0x0007e40008040000 */
[----:B------:R3:W-:Y:S02]  /*0300*/  UTMACCTL.PF [UR4] ;  /* 0x00000000040079b9 */ /* 0x0007e40008040000 */
[----:B---3--:R-:W-:Y:S01]  /*0310*/  NOP ;  /* 0x0000000000007918 */ /* 0x008fe20000000000 */
.L_x_5:
[----:B------:R-:W-:Y:S05]  /*0320*/  BSYNC.RECONVERGENT B0 ;  /* 0x0000000000007941 */ /* 0x000fea0003800200 */
.L_x_4:
[----:B------:R-:W-:Y:S04]  /*0330*/  BSSY.RECONVERGENT B0, `(.L_x_6) ;  /* 0x000000a000007945 */ /* 0x000fe80003800200 */
        /* <DEDUP_REMOVED lines=9> */
.L_x_7:
[----:B------:R-:W-:Y:S05]  /*03d0*/  BSYNC.RECONVERGENT B0 ;  /* 0x0000000000007941 */ /* 0x000fea0003800200 */
.L_x_6:
[----:B------:R-:W3:Y:S01]  /*03e0*/  LDCU.64 UR4, c[0x0][0x888] ;  /* 0x00011100ff0477ac */ /* 0x000ee20008000a00 */
[----:B------:R-:W-:Y:S02]  /*03f0*/  UISETP.EQ.U32.AND UP1, UPT, UR8, URZ, UPT ;  /* 0x000000ff0800728c */ /* 0x000fe4000bf22070 */
[----:B------:R-:W-:Y:S02]  /*0400*/  UPLOP3.LUT UP3, UPT, UPT, UPT, UPT, 0x80, 0x8 ;  /* 0x000000000008789c */ /* 0x000fe40003f6f070 */
[----:B---3--:R-:W-:-:S04]  /*0410*/  UISETP.NE.U32.AND UP0, UPT, UR4, URZ, UPT ;  /* 0x000000ff0400728c */ /* 0x008fc8000bf05070 */
[----:B------:R-:W-:-:S04]  /*0420*/  UISETP.NE.AND.EX UP0, UPT, UR5, URZ, UPT, UP0 ;  /* 0x000000ff0500728c */ /* 0x000fc8000bf05300 */
[----:B------:R-:W-:-:S04]  /*0430*/  UISETP.EQ.OR.EX UP2, UPT, UR9, URZ, !UP0, UP1 ;  /* 0x000000ff0900728c */ /* 0x000fc8000c742710 */
[----:B------:R-:W-:-:S06]  /*0440*/  UP2UR UR4, UPR, URZ, 0x4 ;  /* 0x00000004ff047883 */ /* 0x000fcc0008000000 */
[----:B------:R-:W-:Y:S01]  /*0450*/  MOV R88, UR4 ;  /* 0x0000000400587c02 */ /* 0x000fe20008000f00 */
[----:B------:R-:W-:Y:S06]  /*0460*/  BRA.U !UP2, `(.L_x_8) ;  /* 0x000000010a207547 */ /* 0x000fec000b800000 */
[----:B------:R-:W-:Y:S01]  /*0470*/  UISETP.NE.U32.AND UP1, UPT, UR8, URZ, UPT ;  /* 0x000000ff0800728c */ /* 0x000fe2000bf25070 */
[----:B-----5:R-:W-:Y:S01]  /*0480*/  FSETP.NEU.AND P0, PT, R41, RZ, PT ;  /* 0x000000ff2900720b */ /* 0x020fe20003f0d000 */
[----:B------:R-:W-:Y:S02]  /*0490*/  USEL UR4, URZ, 0xffffffff, UP0 ;  /* 0xffffffffff047887 */ /* 0x000fe40008000000 */
[----:B------:R-:W-:-:S10]  /*04a0*/  UISETP.NE.AND.EX UP1, UPT, UR9, URZ, UPT, UP1 ;  /* 0x000000ff0900728c */ /* 0x000fd4000bf25310 */
[----:B------:R-:W-:Y:S01]  /*04b0*/  VOTEU.ANY UP0, P0 ;  /* 0x0000000000ff7886 */ /* 0x000fe20000000100 */
[----:B------:R-:W-:-:S04]  /*04c0*/  @!UP1 USEL UR4, URZ, 0xffffffff, UP0 ;  /* 0xffffffffff049887 */ /* 0x000fc80008000000 */
[----:B------:R-:W-:-:S04]  /*04d0*/  ULOP3.LUT UR4, UR4, 0x1, URZ, 0xc0, !UPT ;  /* 0x0000000104047892 */ /* 0x000fc8000f8ec0ff */
[----:B------:R-:W-:-:S11]  /*04e0*/  UISETP.NE.U32.AND UP3, UPT, UR4, 0x1, UPT ;  /* 0x000000010400788c */ /* 0x000fd6000bf65070 */
.L_x_8:
[----:B-1----:R-:W1:Y:S01]  /*04f0*/  SHFL.IDX PT, R2, R86, RZ, 0x1f ;  /* 0x00001fff56027589 */ /* 0x002e6200000e0000 */
[----:B------:R-:W-:-:S04]  /*0500*/  UISETP.NE.AND UP0, UPT, UR17, 0x2, UPT ;  /* 0x000000021100788c */ /* 0x000fc8000bf05270 */
[----:B------:R-:W-:Y:S01]  /*0510*/  USEL UR48, URZ, 0x1, UP0 ;  /* 0x00000001ff307887 */ /* 0x000fe20008000000 */
[----:B-1----:R-:W-:-:S13]  /*0520*/  ISETP.NE.AND P0, PT, R2, RZ, PT ;  /* 0x000000ff0200720c */ /* 0x002fda0003f05270 */
[----:B------:R-:W-:Y:S05]  /*0530*/  @P0 BRA `(.L_x_9) ;  /* 0x0000000000e40947 */ /* 0x000fea0003800000 */
[----:B------:R-:W-:Y:S01]  /*0540*/  ELECT P0, URZ, PT ;  /* 0x0000000000ff782f */ /* 0x000fe20003800000 */
[----:B------:R-:W-:-:S12]  /*0550*/  BSSY.RECONVERGENT B0, `(.L_x_9) ;  /* 0x0000037000007945 */ /* 0x000fd80003800200 */
[----:B------:R-:W-:Y:S05]  /*0560*/  @!P0 BRA `(.L_x_10) ;  /* 0x0000000000d48947 */ /* 0x000fea0003800000 */
[----:B------:R-:W1:Y:S01]  /*0570*/  S2UR UR4, SR_CgaCtaId ;  /* 0x00000000000479c3 */ /* 0x000e620000008800 */
[----:B------:R-:W-:Y:S01]  /*0580*/  UMOV UR5, 0x400 ;  /* 0x0000040000057882 */ /* 0x000fe20000000000 */
[----:B------:R-:W-:Y:S01]  /*0590*/  UMOV UR8, 0x1 ;  /* 0x0000000100087882 */ /* 0x000fe20000000000 */
[----:B------:R-:W-:Y:S01]  /*05a0*/  UMOV UR6, 0x2 ;  /* 0x0000000200067882 */ /* 0x000fe20000000000 */
[----:B------:R-:W-:-:S04]  /*05b0*/  UIADD3 UR8, UPT, UPT, -UR8, 0x100000, URZ ;  /* 0x0010000008087890 */ /* 0x000fc8000fffe1ff */
[----:B------:R-:W-:Y:S02]  /*05c0*/  USHF.L.U32 UR9, UR8, 0xb, URZ ;  /* 0x0000000b08097899 */ /* 0x000fe400080006ff */
[----:B------:R-:W-:Y:S02]  /*05d0*/  USHF.L.U32 UR8, UR8, 0x1, URZ ;  /* 0x0000000108087899 */ /* 0x000fe400080006ff */
[----:B------:R-:W-:-:S04]  /*05e0*/  UIADD3 UR6, UPT, UPT, -UR6, 0x100000, URZ ;  /* 0x0010000006067890 */ /* 0x000fc8000fffe1ff */
[----:B------:R-:W-:Y:S02]  /*05f0*/  USHF.L.U32 UR7, UR6, 0xb, URZ ;  /* 0x0000000b06077899 */ /* 0x000fe400080006ff */
[----:B------:R-:W-:Y:S02]  /*0600*/  USHF.L.U32 UR6, UR6, 0x1, URZ ;  /* 0x0000000106067899 */ /* 0x000fe400080006ff */
[----:B-1----:R-:W-:Y:S01]  /*0610*/  ULEA UR4, UR4, UR5, 0x18 ;  /* 0x0000000504047291 */ /* 0x002fe2000f8ec0ff */
[----:B------:R-:W1:Y:S11]  /*0620*/  FENCE.VIEW.ASYNC.S ;  /* 0x00000000000073c6 */ /* 0x000e760000000000 */
[----:B-1----:R1:W3:Y:S01]  /*0630*/  SYNCS.EXCH.64 URZ, [UR4], UR8 ;  /* 0x0000000804ff75b2 */ /* 0x0022e20008000100 */
[----:B------:R1:W4:Y:S01]  /*0640*/  SYNCS.EXCH.64 URZ, [UR4+0xa0], UR6 ;  /* 0x0000a00604ff75b2 */ /* 0x0003220008000100 */
[----:B------:R1:W1:Y:S01]  /*0650*/  SYNCS.EXCH.64 URZ, [UR4+0x8], UR8 ;  /* 0x0000080804ff75b2 */ /* 0x0002620008000100 */
        /* <DEDUP_REMOVED lines=37> */
[----:B---34-:R-:W-:Y:S01]  /*08b0*/  NOP ;  /* 0x0000000000007918 */ /* 0x018fe20000000000 */
.L_x_10:
[----:B-1----:R-:W-:Y:S05]  /*08c0*/  BSYNC.RECONVERGENT B0 ;  /* 0x0000000000007941 */ /* 0x002fea0003800200 */
.L_x_9:
[----:B------:R-:W1:Y:S01]  /*08d0*/  SHFL.IDX PT, R2, R86, RZ, 0x1f ;  /* 0x00001fff56027589 */ /* 0x000e6200000e0000 */
[----:B------:R-:W-:Y:S01]  /*08e0*/  NOP ;  /* 0x0000000000007918 */ /* 0x000fe20000000000 */
[----:B-1----:R-:W-:-:S13]  /*08f0*/  ISETP.NE.AND P0, PT, R2, 0x1, PT ;  /* 0x000000010200780c */ /* 0x002fda0003f05270 */
[----:B------:R-:W-:Y:S05]  /*0900*/  @P0 BRA `(.L_x_11) ;  /* 0x0000000000580947 */ /* 0x000fea0003800000 */
        /* <DEDUP_REMOVED lines=9> */
[----:B------:R-:W-:Y:S01]  /*09a0*/  USHF.L.U32 UR6, UR6, 0x1, URZ ;  /* 0x0000000106067899 */ /* 0x000fe200080006ff */
[----:B------:R-:W-:Y:S01]  /*09b0*/  ELECT P0, URZ, PT ;  /* 0x0000000000ff782f */ /* 0x000fe20003800000 */
[----:B-1----:R-:W-:Y:S01]  /*09c0*/  ULEA UR4, UR4, UR5, 0x18 ;  /* 0x0000000504047291 */ /* 0x002fe2000f8ec0ff */
[----:B------:R-:W1:Y:S11]  /*09d0*/  FENCE.VIEW.ASYNC.S ;  /* 0x00000000000073c6 */ /* 0x000e760000000000 */
[----:B-1----:R1:W3:Y:S01]  /*09e0*/  SYNCS.EXCH.64 URZ, [UR4+0x140], UR8 ;  /* 0x0001400804ff75b2 */ /* 0x0022e20008000100 */
[----:B------:R1:W4:Y:S01]  /*09f0*/  SYNCS.EXCH.64 URZ, [UR4+0x160], UR6 ;  /* 0x0001600604ff75b2 */ /* 0x0003220008000100 */
[----:B------:R1:W1:Y:S01]  /*0a00*/  SYNCS.EXCH.64 URZ, [UR4+0x148], UR8 ;  /* 0x0001480804ff75b2 */ /* 0x0002620008000100 */
[----:B------:R1:W1:Y:S01]  /*0a10*/  SYNCS.EXCH.64 URZ, [UR4+0x168], UR6 ;  /* 0x0001680604ff75b2 */ /* 0x0002620008000100 */
[----:B------:R1:W1:Y:S01]  /*0a20*/  SYNCS.EXCH.64 URZ, [UR4+0x150], UR8 ;  /* 0x0001500804ff75b2 */ /* 0x0002620008000100 */
[----:B------:R1:W1:Y:S01]  /*0a30*/  SYNCS.EXCH.64 URZ, [UR4+0x170], UR6 ;  /* 0x0001700604ff75b2 */ /* 0x0002620008000100 */
[----:B------:R1:W1:Y:S01]  /*0a40*/  SYNCS.EXCH.64 URZ, [UR4+0x158], UR8 ;  /* 0x0001580804ff75b2 */ /* 0x0002620008000100 */
[----:B------:R1:W1:Y:S01]  /*0a50*/  SYNCS.EXCH.64 URZ, [UR4+0x178], UR6 ;  /* 0x0001780604ff75b2 */ /* 0x0002620008000100 */
[----:B------:R-:W-:Y:S01]  /*0a60*/  NOP ;  /* 0x0000000000007918 */ /* 0x000fe20000000000 */
.L_x_11:
[----:B------:R-:W2:Y:S01]  /*0a70*/  SHFL.IDX PT, R2, R86, RZ, 0x1f ;  /* 0x00001fff56027589 */ /* 0x000ea200000e0000 */
[----:B------:R-:W-:Y:S01]  /*0a80*/  NOP ;  /* 0x0000000000007918 */ /* 0x000fe20000000000 */
[----:B--2---:R-:W-:-:S13]  /*0a90*/  ISETP.NE.AND P0, PT, R2, 0x3, PT ;  /* 0x000000030200780c */ /* 0x004fda0003f05270 */
[----:B------:R-:W-:Y:S05]  /*0aa0*/  @P0 BRA `(.L_x_12) ;  /* 0x0000000000300947 */ /* 0x000fea0003800000 */
[----:B-1----:R-:W1:Y:S01]  /*0ab0*/  S2UR UR6, SR_CgaCtaId ;  /* 0x00000000000679c3 */ /* 0x002e620000008800 */
[----:B------:R-:W-:Y:S01]  /*0ac0*/  UMOV UR4, 0x400 ;  /* 0x0000040000047882 */ /* 0x000fe20000000000 */
[----:B------:R-:W-:Y:S01]  /*0ad0*/  UMOV UR5, 0x20 ;  /* 0x0000002000057882 */ /* 0x000fe20000000000 */
[----:B------:R-:W-:Y:S01]  /*0ae0*/  ELECT P0, URZ, PT ;  /* 0x0000000000ff782f */ /* 0x000fe20003800000 */
[----:B-1----:R-:W-:Y:S02]  /*0af0*/  ULEA UR6, UR6, UR4, 0x18 ;  /* 0x0000000406067291 */ /* 0x002fe4000f8ec0ff */
[----:B------:R-:W-:-:S04]  /*0b00*/  UIADD3 UR4, UPT, UPT, -UR5, 0x100000, URZ ;  /* 0x0010000005047890 */ /* 0x000fc8000fffe1ff */
[----:B------:R-:W-:Y:S02]  /*0b10*/  USHF.L.U32 UR5, UR4, 0xb, URZ ;  /* 0x0000000b04057899 */ /* 0x000fe400080006ff */
[----:B------:R-:W-:Y:S01]  /*0b20*/  USHF.L.U32 UR4, UR4, 0x1, URZ ;  /* 0x0000000104047899 */ /* 0x000fe200080006ff */
[----:B------:R-:W1:Y:S11]  /*0b30*/  FENCE.VIEW.ASYNC.S ;  /* 0x00000000000073c6 */ /* 0x000e760000000000 */
[----:B-1----:R2:W1:Y:S01]  /*0b40*/  SYNCS.EXCH.64 URZ, [UR6+0x180], UR4 ;  /* 0x0001800406ff75b2 */ /* 0x0024620008000100 */
[----:B------:R2:W1:Y:S02]  /*0b50*/  SYNCS.EXCH.64 URZ, [UR6+0x188], UR4 ;  /* 0x0001880406ff75b2 */ /* 0x0004640008000100 */
[----:B--2---:R-:W-:Y:S01]  /*0b60*/  NOP ;  /* 0x0000000000007918 */ /* 0x004fe20000000000 */
.L_x_12:
[----:B------:R-:W2:Y:S01]  /*0b70*/  SHFL.IDX PT, R2, R86, RZ, 0x1f ;  /* 0x00001fff56027589 */ /* 0x000ea200000e0000 */
[----:B------:R-:W-:Y:S01]  /*0b80*/  NOP ;  /* 0x0000000000007918 */ /* 0x000fe20000000000 */
[----:B--2---:R-:W-:-:S13]  /*0b90*/  ISETP.NE.AND P0, PT, R2, 0x4, PT ;  /* 0x000000040200780c */ /* 0x004fda0003f05270 */
[----:B------:R-:W-:Y:S05]  /*0ba0*/  @P0 BRA `(.L_x_13) ;  /* 0x00000000004c0947 */ /* 0x000fea0003800000 */
[----:B-1----:R-:W1:Y:S01]  /*0bb0*/  S2UR UR6, SR_CgaCtaId ;  /* 0x00000000000679c3 */ /* 0x002e620000008800 */
[----:B------:R-:W-:Y:S01]  /*0bc0*/  UMOV UR4, 0x1e0 ;  /* 0x000001e000047882 */ /* 0x000fe20000000000 */
[----:B------:R-:W-:Y:S01]  /*0bd0*/  UMOV UR5, 0x400 ;  /* 0x0000040000057882 */ /* 0x000fe20000000000 */
[----:B------:R-:W-:Y:S01]  /*0be0*/  USEL UR4, UR4, 0x1a0, UP3 ;  /* 0x000001a004047887 */ /* 0x000fe20009800000 */
[----:B------:R-:W-:Y:S01]  /*0bf0*/  UMOV UR8, 0x1 ;  /* 0x0000000100087882 */ /* 0x000fe20000000000 */
[----:B------:R-:W-:Y:S01]  /*0c00*/  ELECT P0, URZ, PT ;  /* 0x0000000000ff782f */ /* 0x000fe20003800000 */
[----:B------:R-:W-:-:S04]  /*0c10*/  UIADD3 UR8, UPT, UPT, -UR8, 0x100000, URZ ;  /* 0x0010000008087890 */ /* 0x000fc8000fffe1ff */
[----:B------:R-:W-:Y:S02]  /*0c20*/  USHF.L.U32 UR9, UR8, 0xb, URZ ;  /* 0x0000000b08097899 */ /* 0x000fe400080006ff */
[----:B------:R-:W-:Y:S02]  /*0c30*/  USHF.L.U32 UR8, UR8, 0x1, URZ ;  /* 0x0000000108087899 */ /* 0x000fe400080006ff */
[----:B-1----:R-:W-:Y:S02]  /*0c40*/  ULEA UR6, UR6, UR5, 0x18 ;  /* 0x0000000506067291 */ /* 0x002fe4000f8ec0ff */
[----:B------:R-:W-:-:S04]  /*0c50*/  UIADD3 UR4, UPT, UPT, -UR4, 0x100000, URZ ;  /* 0x0010000004047890 */ /* 0x000fc8000fffe1ff */
[----:B------:R-:W-:Y:S02]  /*0c60*/  USHF.L.U32 UR5, UR4, 0xb, URZ ;  /* 0x0000000b04057899 */ /* 0x000fe400080006ff */
[----:B------:R-:W-:Y:S01]  /*0c70*/  USHF.L.U32 UR4, UR4, 0x1, URZ ;  /* 0x0000000104047899 */ /* 0x000fe200080006ff */
[----:B------:R-:W1:Y:S03]  /*0c80*/  FENCE.VIEW.ASYNC.S ;  /* 0x00000000000073c6 */ /* 0x000e660000000000 */
[----:B-1----:R2:W1:Y:S08]  /*0c90*/  SYNCS.EXCH.64 URZ, [UR6+0x190], UR8 ;  /* 0x0001900806ff75b2 */ /* 0x0024700008000100 */
[----:B------:R2:W1:Y:S01]  /*0ca0*/  SYNCS.EXCH.64 URZ, [UR6+0x1a0], UR4 ;  /* 0x0001a00406ff75b2 */ /* 0x0004620008000100 */
[----:B------:R2:W1:Y:S01]  /*0cb0*/  SYNCS.EXCH.64 URZ, [UR6+0x198], UR8 ;  /* 0x0001980806ff75b2 */ /* 0x0004620008000100 */
[----:B------:R2:W1:Y:S02]  /*0cc0*/  SYNCS.EXCH.64 URZ, [UR6+0x1a8], UR4 ;  /* 0x0001a80406ff75b2 */ /* 0x0004640008000100 */
[----:B--2---:R-:W-:Y:S01]  /*0cd0*/  NOP ;  /* 0x0000000000007918 */ /* 0x004fe20000000000 */
.L_x_13:
[----:B------:R-:W2:Y:S01]  /*0ce0*/  SHFL.IDX PT, R2, R86, RZ, 0x1f ;  /* 0x00001fff56027589 */ /* 0x000ea200000e0000 */
[----:B------:R-:W-:Y:S01]  /*0cf0*/  NOP ;  /* 0x0000000000007918 */ /* 0x000fe20000000000 */
[----:B--2---:R-:W-:-:S13]  /*0d00*/  ISETP.NE.AND P0, PT, R2, 0x5, PT ;  /* 0x000000050200780c */ /* 0x004fda0003f05270 */
[----:B------:R-:W-:Y:S05]  /*0d10*/  @P0 BRA `(.L_x_14) ;  /* 0x0000000000580947 */ /* 0x000fea0003800000 */
[----:B-1----:R-:W1:Y:S01]  /*0d20*/  S2UR UR4, SR_CgaCtaId ;  /* 0x00000000000479c3 */ /* 0x002e620000008800 */
        /* <DEDUP_REMOVED lines=12> */
[----:B-1----:R2:W1:Y:S01]  /*0df0*/  SYNCS.EXCH.64 URZ, [UR4+0x1b0], UR8 ;  /* 0x0001b00804ff75b2 */ /* 0x0024620008000100 */
[----:B------:R2:W1:Y:S01]  /*0e00*/  SYNCS.EXCH.64 URZ, [UR4+0x1d0], UR6 ;  /* 0x0001d00604ff75b2 */ /* 0x0004620008000100 */
[----:B------:R2:W1:Y:S01]  /*0e10*/  SYNCS.EXCH.64 URZ, [UR4+0x1b8], UR8 ;  /* 0x0001b80804ff75b2 */ /* 0x0004620008000100 */
[----:B------:R2:W1:Y:S01]  /*0e20*/  SYNCS.EXCH.64 URZ, [UR4+0x1d8], UR6 ;  /* 0x0001d80604ff75b2 */ /* 0x0004620008000100 */
[----:B------:R2:W1:Y:S01]  /*0e30*/  SYNCS.EXCH.64 URZ, [UR4+0x1c0], UR8 ;  /* 0x0001c00804ff75b2 */ /* 0x0004620008000100 */
[----:B------:R2:W1:Y:S01]  /*0e40*/  SYNCS.EXCH.64 URZ, [UR4+0x1e0], UR6 ;  /* 0x0001e00604ff75b2 */ /* 0x0004620008000100 */
[----:B------:R2:W1:Y:S01]  /*0e50*/  SYNCS.EXCH.64 URZ, [UR4+0x1c8], UR8 ;  /* 0x0001c80804ff75b2 */ /* 0x0004620008000100 */
[----:B------:R2:W1:Y:S02]  /*0e60*/  SYNCS.EXCH.64 URZ, [UR4+0x1e8], UR6 ;  /* 0x0001e80604ff75b2 */ /* 0x0004640008000100 */
[----:B--2---:R-:W-:Y:S01]  /*0e70*/  NOP ;  /* 0x0000000000007918 */ /* 0x004fe20000000000 */
.L_x_14:
[----:B------:R-:W2:Y:S01]  /*0e80*/  SHFL.IDX PT, R2, R86, RZ, 0x1f ;  /* 0x00001fff56027589 */ /* 0x000ea200000e0000 */
[----:B------:R-:W-:Y:S01]  /*0e90*/  NOP ;  /* 0x0000000000007918 */ /* 0x000fe20000000000 */
[----:B--2---:R-:W-:-:S13]  /*0ea0*/  ISETP.NE.AND P0, PT, R2, 0x3, PT ;  /* 0x000000030200780c */ /* 0x004fda0003f05270 */
[----:B------:R-:W-:Y:S05]  /*0eb0*/  @P0 BRA `(.L_x_15) ;  /* 0x0000000000380947 */ /* 0x000fea0003800000 */
[----:B------:R-:W2:Y:S01]  /*0ec0*/  S2UR UR5, SR_CgaCtaId ;  /* 0x00000000000579c3 */ /* 0x000ea20000008800 */
[----:B-1----:R-:W-:Y:S01]  /*0ed0*/  UMOV UR4, 0x400 ;  /* 0x0000040000047882 */ /* 0x002fe20000000000 */
[----:B------:R-:W-:Y:S01]  /*0ee0*/  UMOV UR6, 0x20 ;  /* 0x0000002000067882 */ /* 0x000fe20000000000 */
[----:B------:R-:W-:Y:S01]  /*0ef0*/  ELECT P0, URZ, PT ;  /* 0x0000000000ff782f */ /* 0x000fe20003800000 */
[----:B------:R-:W-:-:S04]  /*0f00*/  UIADD3 UR6, UPT, UPT, -UR6, 0x100000, URZ ;  /* 0x0010000006067890 */ /* 0x000fc8000fffe1ff */
[----:B------:R-:W-:Y:S02]  /*0f10*/  USHF.L.U32 UR7, UR6, 0xb, URZ ;  /* 0x0000000b06077899 */ /* 0x000fe400080006ff */
[----:B------:R-:W-:Y:S02]  /*0f20*/  USHF.L.U32 UR6, UR6, 0x1, URZ ;  /* 0x0000000106067899 */ /* 0x000fe400080006ff */
[----:B--2---:R-:W-:Y:S01]  /*0f30*/  ULEA UR4, UR5, UR4, 0x18 ;  /* 0x0000000405047291 */ /* 0x004fe2000f8ec0ff */
[----:B------:R-:W1:Y:S11]  /*0f40*/  FENCE.VIEW.ASYNC.S ;  /* 0x00000000000073c6 */ /* 0x000e760000000000 */
[----:B-1----:R2:W1:Y:S01]  /*0f50*/  SYNCS.EXCH.64 URZ, [UR4+0x1f0], UR6 ;  /* 0x0001f00604ff75b2 */ /* 0x0024620008000100 */
[----:B------:R2:W1:Y:S01]  /*0f60*/  SYNCS.EXCH.64 URZ, [UR4+0x200], UR6 ;  /* 0x0002000604ff75b2 */ /* 0x0004620008000100 */
[----:B------:R2:W1:Y:S01]  /*0f70*/  SYNCS.EXCH.64 URZ, [UR4+0x1f8], UR6 ;  /* 0x0001f80604ff75b2 */ /* 0x0004620008000100 */
[----:B------:R2:W1:Y:S02]  /*0f80*/  SYNCS.EXCH.64 URZ, [UR4+0x208], UR6 ;  /* 0x0002080604ff75b2 */ /* 0x0004640008000100 */
[----:B--2---:R-:W-:Y:S01]  /*0f90*/  NOP ;  /* 0x0000000000007918 */ /* 0x004fe20000000000 */
.L_x_15:
[----:B-1----:R-:W1:Y:S01]  /*0fa0*/  LDCU UR4, c[0x0][0x36c] ;  /* 0x00006d80ff0477ac */ /* 0x002e620008000800 */
[----:B------:R-:W-:Y:S01]  /*0fb0*/  ISETP.NE.OR P3, PT, R0, 0x2, !P3 ;  /* 0x000000020000780c */ /* 0x000fe20005f65670 */
[----:B------:R-:W-:Y:S01]  /*0fc0*/  NOP ;  /* 0x0000000000007918 */ /* 0x000fe20000000000 */
[----:B------:R-:W-:Y:S01]  /*0fd0*/  LOP3.LUT R0, R95, 0x1f, RZ, 0xc0, !PT ;  /* 0x0000001f5f007812 */ /* 0x000fe200078ec0ff */
[----:B------:R-:W-:Y:S02]  /*0fe0*/  UISETP.NE.AND UP4, UPT, UR17, URZ, UPT ;  /* 0x000000ff1100728c */ /* 0x000fe4000bf85270 */
[----:B-1----:R-:W-:-:S09]  /*0ff0*/  UISETP.EQ.U32.AND UP5, UPT, UR4, 0x1, UPT ;  /* 0x000000010400788c */ /* 0x002fd2000bfa2070 */
[----:B------:R-:W-:Y:S05]  /*1000*/  BRA.U !UP5, `(.L_x_16) ;  /* 0x000000010d087547 */ /* 0x000fea000b800000 */
[----:B---34-:R-:W-:Y:S01]  /*1010*/  UCGABAR_ARV ;  /* 0x00000000000079c7 */ /* 0x018fe20008000000 */
[----:B------:R-:W-:Y:S05]  /*1020*/  BRA `(.L_x_17) ;  /* 0x0000000000047947 */ /* 0x000fea0003800000 */
.L_x_16:
[----:B---34-:R-:W-:Y:S01]  /*1030*/  NOP ;  /* 0x0000000000007918 */ /* 0x018fe20000000000 */
.L_x_17:
[----:B------:R-:W1:Y:S01]  /*1040*/  S2UR UR7, SR_CTAID.X ;  /* 0x00000000000779c3 */ /* 0x000e620000002500 */
[----:B------:R-:W-:-:S05]  /*1050*/  CS2R.32 R87, SR_CgaSize ;  /* 0x0000000000577805 */ /* 0x000fca0000008a00 */
[----:B------:R-:W-:-:S05]  /*1060*/  IMAD R87, R87, -0xa0, RZ ;  /* 0xffffff6057577824 */ /* 0x000fca00078e02ff */
[----:B------:R-:W-:-:S14]  /*1070*/  R2UR UR5, R87 ;  /* 0x00000000570572ca */ /* 0x000fdc00000e0000 */
[----:B------:R-:W2:Y:S01]  /*1080*/  LDCU UR5, c[0x0][UR5+0x2b0] ;  /* 0x00005600050577ac */ /* 0x000ea20008000800 */
[----:B------:R-:W-:-:S05]  /*1090*/  CS2R.32 R87, SR_CgaSize ;  /* 0x0000000000577805 */ /* 0x000fca0000008a00 */
[----:B------:R-:W-:-:S05]  /*10a0*/  IMAD R87, R87, -0xa0, RZ ;  /* 0xffffff6057577824 */ /* 0x000fca00078e02ff */
[----:B------:R-:W-:-:S14]  /*10b0*/  R2UR UR4, R87 ;  /* 0x00000000570472ca */ /* 0x000fdc00000e0000 */
[----:B------:R-:W3:Y:S01]  /*10c0*/  LDCU UR4, c[0x0][UR4+0x2b4] ;  /* 0x00005680040477ac */ /* 0x000ee20008000800 */
[----:B------:R-:W4:Y:S01]  /*10d0*/  S2UR UR8, SR_CTAID.Y ;  /* 0x00000000000879c3 */ /* 0x000f220000002600 */
[----:B------:R-:W-:-:S05]  /*10e0*/  CS2R.32 R87, SR_CgaSize ;  /* 0x0000000000577805 */ /* 0x000fca0000008a00 */
[----:B------:R-:W-:-:S05]  /*10f0*/  IMAD R87, R87, -0xa0, RZ ;  /* 0xffffff6057577824 */ /* 0x000fca00078e02ff */
[----:B------:R-:W-:-:S14]  /*1100*/  R2UR UR9, R87 ;  /* 0x00000000570972ca */ /* 0x000fdc00000e0000 */
[----:B------:R-:W3:Y:S01]  /*1110*/  LDCU UR9, c[0x0][UR9+0x2a0] ;  /* 0x00005400090977ac */ /* 0x000ee20008000800 */
[----:B------:R-:W4:Y:S01]  /*1120*/  LDCU UR21, c[0x0][0xb24] ;  /* 0x00016480ff1577ac */ /* 0x000f220008000800 */
[----:B------:R-:W3:Y:S01]  /*1130*/  S2UR UR10, SR_CgaCtaId ;  /* 0x00000000000a79c3 */ /* 0x000ee20000008800 */
[----:B------:R-:W-:-:S05]  /*1140*/  CS2R.32 R87, SR_CgaSize ;  /* 0x0000000000577805 */ /* 0x000fca0000008a00 */
[----:B------:R-:W-:-:S05]  /*1150*/  IMAD R87, R87, -0xa0, RZ ;  /* 0xffffff6057577824 */ /* 0x000fca00078e02ff */
[----:B------:R-:W-:-:S14]  /*1160*/  R2UR UR59, R87 ;  /* 0x00000000573b72ca */ /* 0x000fdc00000e0000 */
[----:B------:R-:W3:Y:S01]  /*1170*/  LDCU UR59, c[0x0][UR59+0x2a4] ;  /* 0x000054803b3b77ac */ /* 0x000ee20008000800 */
[----:B------:R-:W3:Y:S01]  /*1180*/  LDCU UR42, c[0x0][0xb24] ;  /* 0x00016480ff2a77ac */ /* 0x000ee20008000800 */
[----:B-1----:R-:W-:Y:S01]  /*1190*/  I2FP.F32.U32 R3, UR7 ;  /* 0x0000000700037c45 */ /* 0x002fe20008201000 */
[----:B------:R-:W1:Y:S01]  /*11a0*/  S2UR UR36, SR_CTAID.Z ;  /* 0x00000000002479c3 */ /* 0x000e620000002700 */
[----:B------:R-:W1:Y:S03]  /*11b0*/  LDCU UR27, c[0x0][0xb30] ;  /* 0x00016600ff1b77ac */ /* 0x000e660008000800 */
[----:B--2---:R-:W-:Y:S01]  /*11c0*/  FMUL R3, R3, UR5 ;  /* 0x0000000503037c20 */ /* 0x004fe20008400000 */
[----:B------:R-:W-:Y:S01]  /*11d0*/  UMOV UR16, UR7 ;  /* 0x0000000700107c82 */ /* 0x000fe20008000000 */
[----:B----4-:R-:W-:Y:S01]  /*11e0*/  UISETP.GE.AND UP2, UPT, UR21, 0x1, UPT ;  /* 0x000000011500788c */ /* 0x010fe2000bf46270 */
[----:B------:R-:W-:Y:S01]  /*11f0*/  I2FP.F32.U32 R2, UR8 ;  /* 0x0000000800027c45 */ /* 0x000fe20008201000 */
[----:B------:R-:W-:-:S02]  /*1200*/  UMOV UR20, UR8 ;  /* 0x0000000800147c82 */ /* 0x000fc40008000000 */
[----:B------:R-:W2:Y:S02]  /*1210*/  F2I.U32.TRUNC.NTZ R3, R3 ;  /* 0x0000000300037305 */ /* 0x000ea4000020f000 */
[----:B---3--:R-:W-:Y:S01]  /*1220*/  FMUL R2, R2, UR4 ;  /* 0x0000000402027c20 */ /* 0x008fe20008400000 */
[----:B------:R-:W-:-:S05]  /*1230*/  USHF.L.U32 UR28, UR10, 0xa, URZ ;  /* 0x0000000a0a1c7899 */ /* 0x000fca00080006ff */
[----:B------:R-:W3:Y:S01]  /*1240*/  F2I.U32.TRUNC.NTZ R2, R2 ;  /* 0x0000000200027305 */ /* 0x000ee2000020f000 */
[----:B--2---:R-:W-:Y:S02]  /*1250*/  R2UR UR4, R3 ;  /* 0x00000000030472ca */ /* 0x004fe400000e0000 */
[----:B---3--:R-:W-:Y:S02]  /*1260*/  R2UR UR6, R2 ;  /* 0x00000000020672ca */ /* 0x008fe400000e0000 */
[----:B------:R-:W-:-:S09]  /*1270*/  PRMT R2, RZ, 0x7610, R2 ;  /* 0x00007610ff027816 */ /* 0x000fd20000000002 */
[----:B------:R-:W-:-:S04]  /*1280*/  UIADD3 UR5, UPT, UPT, -UR4, URZ, URZ ;  /* 0x000000ff04057290 */ /* 0x000fc8000fffe1ff */
[----:B------:R-:W-:Y:S02]  /*1290*/  UIMAD UR5, UR9, UR5, UR7 ;  /* 0x00000005090572a4 */ /* 0x000fe4000f8e0207 */
[----:B------:R-:W-:-:S04]  /*12a0*/  UIADD3 UR4, UPT, UPT, -UR6, URZ, URZ ;  /* 0x000000ff06047290 */ /* 0x000fc8000fffe1ff */
[----:B------:R-:W-:Y:S01]  /*12b0*/  IMAD.U32 R87, RZ, RZ, UR5 ;  /* 0x00000005ff577e24 */ /* 0x000fe2000f8e00ff */
[----:B------:R-:W-:Y:S01]  /*12c0*/  UIMAD UR59, UR59, UR4, UR8 ;  /* 0x000000043b3b72a4 */ /* 0x000fe2000f8e0208 */
[----:B-1----:R-:W-:Y:S11]  /*12d0*/  BRA.U UP4, `(.L_x_18) ;  /* 0x0000000104287547 */ /* 0x002ff6000b800000 */
[----:B------:R-:W-:Y:S01]  /*12e0*/  R2UR UR4, R87 ;  /* 0x00000000570472ca */ /* 0x000fe200000e0000 */
[----:B------:R-:W-:Y:S02]  /*12f0*/  UISETP.NE.AND UP0, UPT, UR59, URZ, UPT ;  /* 0x000000ff3b00728c */ /* 0x000fe4000bf05270 */
[----:B------:R-:W-:-:S10]  /*1300*/  UISETP.NE.AND UP1, UPT, UR59, 0x1, UPT ;  /* 0x000000013b00788c */ /* 0x000fd4000bf25270 */
[----:B------:R-:W-:-:S04]  /*1310*/  UISETP.EQ.OR UP0, UPT, UR4, URZ, !UP0 ;  /* 0x000000ff0400728c */ /* 0x000fc8000c702670 */
[----:B------:R-:W-:Y:S02]  /*1320*/  USEL UR5, URZ, 0x1, !UP0 ;  /* 0x00000001ff057887 */ /* 0x000fe4000c000000 */
[----:B------:R-:W-:Y:S02]  /*1330*/  UISETP.NE.AND UP0, UPT, UR4, URZ, UPT ;  /* 0x000000ff0400728c */ /* 0x000fe4000bf05270 */
[----:B------:R-:W-:-:S04]  /*1340*/  USEL UR4, URZ, 0x2, UP1 ;  /* 0x00000002ff047887 */ /* 0x000fc80008800000 */
[----:B------:R-:W-:-:S04]  /*1350*/  USEL UR4, UR4, 0x2, UP0 ;  /* 0x0000000204047887 */ /* 0x000fc80008000000 */
[----:B------:R-:W-:-:S06]  /*1360*/  UIADD3 UR4, UPT, UPT, UR5, UR4, URZ ;  /* 0x0000000405047290 */ /* 0x000fcc000fffe0ff */
[----:B------:R-:W-:Y:S02]  /*1370*/  MOV R2, UR4 ;  /* 0x0000000400027c02 */ /* 0x000fe40008000f00 */
.L_x_18:
[----:B------:R-:W-:Y:S05]  /*1380*/  BRA.U !UP2, `(.L_x_19) ;  /* 0x000000010ad47547 */ /* 0x000fea000b800000 */
[----:B------:R-:W1:Y:S01]  /*1390*/  LDCU.128 UR12, c[0x0][0xb10] ;  /* 0x00016200ff0c77ac */ /* 0x000e620008000c00 */
[----:B------:R-:W2:Y:S01]  /*13a0*/  LDCU UR6, c[0x0][0x370] ;  /* 0x00006e00ff0677ac */ /* 0x000ea20008000800 */
[----:B------:R-:W3:Y:S01]  /*13b0*/  LDCU UR5, c[0x0][0x374] ;  /* 0x00006e80ff0577ac */ /* 0x000ee20008000800 */
[----:B------:R-:W4:Y:S01]  /*13c0*/  LDCU UR26, c[0x0][0xb0c] ;  /* 0x00016180ff1a77ac */ /* 0x000f220008000800 */
[----:B------:R-:W4:Y:S01]  /*13d0*/  LDCU UR4, c[0x0][0xb20] ;  /* 0x00016400ff0477ac */ /* 0x000f220008000800 */
[----:B------:R-:W4:Y:S01]  /*13e0*/  LDCU.64 UR8, c[0x0][0xb28] ;  /* 0x00016500ff0877ac */ /* 0x000f220008000a00 */
[----:B-1----:R-:W-:Y:S02]  /*13f0*/  UISETP.NE.AND UP0, UPT, UR14, 0x1, UPT ;  /* 0x000000010e00788c */ /* 0x002fe4000bf05270 */
[----:B---3--:R-:W-:Y:S02]  /*1400*/  UIMAD.WIDE.U32 UR10, UR5, UR15, URZ ;  /* 0x0000000f050a72a5 */ /* 0x008fe4000f8e00ff */
[----:B--2---:R-:W-:-:S02]  /*1410*/  UIMAD.WIDE.U32 UR22, UR6, UR12, URZ ;  /* 0x0000000c061672a5 */ /* 0x004fc4000f8e00ff */
[----:B----4-:R-:W-:Y:S02]  /*1420*/  UISETP.NE.AND UP1, UPT, UR26, 0x1, UPT ;  /* 0x000000011a00788c */ /* 0x010fe4000bf25270 */
[----:B------:R-:W-:Y:S01]  /*1430*/  UISETP.NE.AND UP2, UPT, UR21, 0x1, UPT ;  /* 0x000000011500788c */ /* 0x000fe2000bf45270 */
[----:B------:R-:W-:Y:S02]  /*1440*/  UMOV UR10, UR11 ;  /* 0x0000000b000a7c82 */ /* 0x000fe40008000000 */
[----:B------:R-:W-:Y:S01]  /*1450*/  UMOV UR22, UR23 ;  /* 0x0000001700167c82 */ /* 0x000fe20008000000 */
[----:B------:R-:W-:Y:S02]  /*1460*/  @UP0 USHF.R.U32.HI UR5, URZ, UR4, UR10 ;  /* 0x00000004ff050299 */ /* 0x000fe4000801160a */
[----:B------:R-:W-:Y:S02]  /*1470*/  UIMAD.WIDE.U32 UR24, UR20, UR15, URZ ;  /* 0x0000000f141872a5 */ /* 0x000fe4000f8e00ff */
[----:B------:R-:W-:-:S02]  /*1480*/  UIMAD.WIDE.U32 UR10, UR5, UR8, URZ ;  /* 0x00000008050a72a5 */ /* 0x000fc4000f8e00ff */
[----:B------:R-:W-:Y:S02]  /*1490*/  @UP1 USHF.R.U32.HI UR6, URZ, UR13, UR22 ;  /* 0x0000000dff061299 */ /* 0x000fe40008011616 */
[----:B------:R-:W-:Y:S02]  /*14a0*/  UIMAD.WIDE.U32 UR18, UR16, UR12, URZ ;  /* 0x0000000c101272a5 */ /* 0x000fe4000f8e00ff */
[----:B------:R-:W-:Y:S01]  /*14b0*/  UIMAD.WIDE.U32 UR22, UR6, UR8, URZ ;  /* 0x00000008061672a5 */ /* 0x000fe2000f8e00ff */
[----:B------:R-:W-:Y:S01]  /*14c0*/  UMOV UR24, UR25 ;  /* 0x0000001900187c82 */ /* 0x000fe20008000000 */
[----:B------:R-:W-:Y:S01]  /*14d0*/  UMOV UR10, UR11 ;  /* 0x0000000b000a7c82 */ /* 0x000fe20008000000 */
[----:B------:R-:W-:Y:S02]  /*14e0*/  USHF.R.U32.HI UR24, URZ, UR4, UR24 ;  /* 0x00000004ff187299 */ /* 0x000fe40008011618 */
[----:B------:R-:W-:Y:S02]  /*14f0*/  @UP2 USHF.R.U32.HI UR5, URZ, UR9, UR10 ;  /* 0x00000009ff052299 */ /* 0x000fe4000801160a */
[----:B------:R-:W-:Y:S01]  /*1500*/  UMOV UR7, UR23 ;  /* 0x0000001700077c82 */ /* 0x000fe20008000000 */
[----:B------:R-:W-:Y:S01]  /*1510*/  UMOV UR18, UR19 ;  /* 0x0000001300127c82 */ /* 0x000fe20008000000 */
[----:B------:R-:W-:-:S02]  /*1520*/  @UP2 USHF.R.U32.HI UR6, URZ, UR9, UR7 ;  /* 0x00000009ff062299 */ /* 0x000fc40008011607 */
[----:B------:R-:W-:Y:S02]  /*1530*/  USHF.R.U32.HI UR18, URZ, UR13, UR18 ;  /* 0x0000000dff127299 */ /* 0x000fe40008011612 */
[----:B------:R-:W-:Y:S02]  /*1540*/  USEL UR4, UR20, UR24, !UP0 ;  /* 0x0000001814047287 */ /* 0x000fe4000c000000 */
[----:B------:R-:W-:Y:S02]  /*1550*/  UIMAD UR7, UR5, UR21, URZ ;  /* 0x00000015050772a4 */ /* 0x000fe4000f8e02ff */
[----:B------:R-:W-:Y:S02]  /*1560*/  USEL UR5, UR16, UR18, !UP1 ;  /* 0x0000001210057287 */ /* 0x000fe4000c800000 */
[----:B------:R-:W-:Y:S02]  /*1570*/  UIMAD UR12, UR6, UR21, URZ ;  /* 0x00000015060c72a4 */ /* 0x000fe4000f8e02ff */
[----:B------:R-:W-:-:S02]  /*1580*/  UISETP.GE.AND UP0, UPT, UR4, UR7, UPT ;  /* 0x000000070400728c */ /* 0x000fc4000bf06270 */
[----:B------:R-:W-:Y:S02]  /*1590*/  UIMAD.WIDE.U32 UR10, UR4, UR8, URZ ;  /* 0x00000008040a72a5 */ /* 0x000fe4000f8e00ff */
[----:B------:R-:W-:Y:S02]  /*15a0*/  UISETP.GE.OR UP0, UPT, UR5, UR12, UP0 ;  /* 0x0000000c0500728c */ /* 0x000fe40008706670 */
[----:B------:R-:W-:Y:S02]  /*15b0*/  UIMAD.WIDE.U32 UR12, UR5, UR8, URZ ;  /* 0x00000008050c72a5 */ /* 0x000fe4000f8e00ff */
[----:B------:R-:W-:Y:S01]  /*15c0*/  UIADD3 UR10, UPT, UPT, -UR4, URZ, URZ ;  /* 0x000000ff040a7290 */ /* 0x000fe2000fffe1ff */
[----:B------:R-:W-:Y:S01]  /*15d0*/  UMOV UR8, UR11 ;  /* 0x0000000b00087c82 */ /* 0x000fe20008000000 */
[----:B------:R-:W-:Y:S02]  /*15e0*/  UIADD3 UR11, UPT, UPT, -UR5, URZ, URZ ;  /* 0x000000ff050b7290 */ /* 0x000fe4000fffe1ff */
[----:B------:R-:W-:-:S03]  /*15f0*/  USHF.R.U32.HI UR8, URZ, UR9, UR8 ;  /* 0x00000009ff087299 */ /* 0x000fc60008011608 */
[----:B------:R-:W-:Y:S01]  /*1600*/  @!UP0 UMOV UR7, UR13 ;  /* 0x0000000d00078c82 */ /* 0x000fe20008000000 */
[----:B------:R-:W-:Y:S02]  /*1610*/  UIMAD UR20, UR14, UR10, UR20 ;  /* 0x0000000a0e1472a4 */ /* 0x000fe4000f8e0214 */
[----:B------:R-:W-:Y:S02]  /*1620*/  USEL UR8, UR4, UR8, !UP2 ;  /* 0x0000000804087287 */ /* 0x000fe4000d000000 */
[----:B------:R-:W-:Y:S02]  /*1630*/  @!UP0 USHF.R.U32.HI UR7, URZ, UR9, UR7 ;  /* 0x00000009ff078299 */ /* 0x000fe40008011607 */
[----:B------:R-:W-:Y:S02]  /*1640*/  UIADD3 UR9, UPT, UPT, -UR8, URZ, URZ ;  /* 0x000000ff08097290 */ /* 0x000fe4000fffe1ff */
[----:B------:R-:W-:Y:S02]  /*1650*/  @!UP0 USEL UR7, UR5, UR7, !UP2 ;  /* 0x0000000705078287 */ /* 0x000fe4000d000000 */
[----:B------:R-:W-:-:S02]  /*1660*/  UIMAD UR9, UR21, UR9, UR4 ;  /* 0x00000009150972a4 */ /* 0x000fc4000f8e0204 */
[----:B------:R-:W-:Y:S02]  /*1670*/  @!UP0 UIADD3 UR8, UPT, UPT, UR8, -UR7, URZ ;  /* 0x8000000708088290 */ /* 0x000fe4000fffe0ff */
[----:B------:R-:W-:Y:S02]  /*1680*/  @!UP0 UIMAD UR6, UR9, UR6, UR7 ;  /* 0x00000006090682a4 */ /* 0x000fe4000f8e0207 */
[----:B------:R-:W-:Y:S02]  /*1690*/  @!UP0 UIMAD UR4, UR8, UR21, UR5 ;  /* 0x00000015080482a4 */ /* 0x000fe4000f8e0205 */
[----:B------:R-:W-:Y:S02]  /*16a0*/  UIMAD UR16, UR26, UR11, UR16 ;  /* 0x0000000b1a1072a4 */ /* 0x000fe4000f8e0210 */
[----:B------:R-:W-:Y:S01]  /*16b0*/  UIMAD UR20, UR4, UR14, UR20 ;  /* 0x0000000e041472a4 */ /* 0x000fe2000f8e0214 */
[----:B------:R-:W-:Y:S02]  /*16c0*/  @!UP0 UMOV UR5, UR6 ;  /* 0x0000000600058c82 */ /* 0x000fe40008000000 */
[----:B------:R-:W-:-:S12]  /*16d0*/  UIMAD UR16, UR5, UR26, UR16 ;  /* 0x0000001a051072a4 */ /* 0x000fd8000f8e0210 */
.L_x_19:
[----:B------:R-:W-:Y:S02]  /*16e0*/  UISETP.NE.AND UP1, UPT, UR27, 0x1, UPT ;  /* 0x000000011b00788c */ /* 0x000fe4000bf25270 */
[----:B------:R-:W-:Y:S02]  /*16f0*/  UISETP.NE.AND UP0, UPT, UR17, 0x2, UPT ;  /* 0x000000021100788c */ /* 0x000fe4000bf05270 */
[----:B------:R-:W-:-:S05]  /*1700*/  ULOP3.LUT UR28, UR28, 0x400, URZ, 0xc0, !UPT ;  /* 0x000004001c1c7892 */ /* 0x000fca000f8ec0ff */
[----:B------:R-:W-:Y:S07]  /*1710*/  BRA.U UP1, `(.L_x_20) ;  /* 0x0000000101447547 */ /* 0x000fee000b800000 */
[----:B------:R-:W1:Y:S01]  /*1720*/  LDCU.128 UR8, c[0x0][0xb10] ;  /* 0x00016200ff0877ac */ /* 0x000e620008000c00 */
[----:B------:R-:W2:Y:S01]  /*1730*/  LDCU UR12, c[0x0][0xb0c] ;  /* 0x00016180ff0c77ac */ /* 0x000ea20008000800 */
[----:B------:R-:W3:Y:S01]  /*1740*/  LDCU UR13, c[0x0][0xb20] ;  /* 0x00016400ff0d77ac */ /* 0x000ee20008000800 */
[----:B-1----:R-:W-:Y:S02]  /*1750*/  UIMAD.WIDE.U32 UR6, UR16, UR8, URZ ;  /* 0x00000008100672a5 */ /* 0x002fe4000f8e00ff */
[----:B------:R-:W-:Y:S02]  /*1760*/  UIMAD.WIDE.U32 UR4, UR20, UR11, URZ ;  /* 0x0000000b140472a5 */ /* 0x000fe4000f8e00ff */
[----:B--2---:R-:W-:Y:S02]  /*1770*/  UISETP.NE.AND UP2, UPT, UR12, 0x1, UPT ;  /* 0x000000010c00788c */ /* 0x004fe4000bf45270 */
[----:B------:R-:W-:Y:S01]  /*1780*/  UISETP.NE.AND UP1, UPT, UR10, 0x1, UPT ;  /* 0x000000010a00788c */ /* 0x000fe2000bf25270 */
[----:B------:R-:W-:-:S02]  /*1790*/  UMOV UR6, UR7 ;  /* 0x0000000700067c82 */ /* 0x000fc40008000000 */
[----:B------:R-:W-:Y:S01]  /*17a0*/  UMOV UR4, UR5 ;  /* 0x0000000500047c82 */ /* 0x000fe20008000000 */
[----:B------:R-:W-:Y:S02]  /*17b0*/  USHF.R.U32.HI UR6, URZ, UR9, UR6 ;  /* 0x00000009ff067299 */ /* 0x000fe40008011606 */
[----:B---3--:R-:W-:Y:S02]  /*17c0*/  USHF.R.U32.HI UR4, URZ, UR13, UR4 ;  /* 0x0000000dff047299 */ /* 0x008fe40008011604 */
[----:B------:R-:W-:Y:S02]  /*17d0*/  USEL UR5, UR16, UR6, !UP2 ;  /* 0x0000000610057287 */ /* 0x000fe4000d000000 */
[----:B------:R-:W-:-:S04]  /*17e0*/  USEL UR4, UR20, UR4, !UP1 ;  /* 0x0000000414047287 */ /* 0x000fc8000c800000 */
[----:B------:R-:W-:Y:S02]  /*17f0*/  UIADD3 UR6, UPT, UPT, UR5, -UR4, URZ ;  /* 0x8000000405067290 */ /* 0x000fe4000fffe0ff */
[----:B------:R-:W-:Y:S02]  /*1800*/  UIADD3 UR4, UPT, UPT, -UR5, UR4, URZ ;  /* 0x0000000405047290 */ /* 0x000fe4000fffe1ff */
[----:B------:R-:W-:Y:S02]  /*1810*/  UIMAD UR20, UR6, UR10, UR20 ;  /* 0x0000000a061472a4 */ /* 0x000fe4000f8e0214 */
[----:B------:R-:W-:-:S12]  /*1820*/  UIMAD UR16, UR4, UR12, UR16 ;  /* 0x0000000c041072a4 */ /* 0x000fd8000f8e0210 */
.L_x_20:
[----:B------:R-:W-:Y:S05]  /*1830*/  BRA.U !UP5, `(.L_x_21) ;  /* 0x000000010d0c7547 */ /* 0x000fea000b800000 */
[----:B------:R-:W-:Y:S01]  /*1840*/  UCGABAR_WAIT ;  /* 0x0000000000007dc7 */ /* 0x000fe20008000000 */
[----:B------:R-:W-:Y:S01]  /*1850*/  CCTL.IVALL ;  /* 0x00000000ff00798f */ /* 0x000fe20002000000 */
[----:B------:R-:W-:Y:S05]  /*1860*/  BRA `(.L_x_22) ;  /* 0x0000000000047947 */ /* 0x000fea0003800000 */
.L_x_21:
[----:B------:R-:W-:Y:S06]  /*1870*/  BAR.SYNC.DEFER_BLOCKING 0x0 ;  /* 0x0000000000007b1d */ /* 0x000fec0000010000 */
.L_x_22:
[----:B------:R-:W-:Y:S05]  /*1880*/  BRA.U UP0, `(.L_x_23) ;  /* 0x0000001900f87547 */ /* 0x000fea000b800000 */
[----:B------:R-:W1:Y:S01]  /*1890*/  LDCU UR6, c[0x0][0x38c] ;  /* 0x00007180ff0677ac */ /* 0x000e620008000800 */
[----:B------:R-:W2:Y:S01]  /*18a0*/  S2UR UR8, SR_CgaCtaId ;  /* 0x00000000000879c3 */ /* 0x000ea20000008800 */
[----:B------:R-:W-:Y:S01]  /*18b0*/  PLOP3.LUT P1, PT, PT, PT, UP3, 0x80, 0x8 ;  /* 0x000000000008781c */ /* 0x000fe20003f2f038 */
[----:B------:R-:W-:Y:S01]  /*18c0*/  IMAD.MOV.U32 R12, RZ, RZ, 0x1 ;  /* 0x00000001ff0c7424 */ /* 0x000fe200078e00ff */
[----:B------:R-:W-:Y:S01]  /*18d0*/  UMOV UR7, 0x400 ;  /* 0x0000040000077882 */ /* 0x000fe20000000000 */
[----:B------:R-:W-:Y:S01]  /*18e0*/  UISETP.NE.AND UP1, UPT, UR17, URZ, UPT ;  /* 0x000000ff1100728c */ /* 0x000fe2000bf25270 */
[----:B------:R-:W-:Y:S02]  /*18f0*/  ISETP.EQ.OR P2, PT, R0, RZ, P3 ;  /* 0x000000ff0000720c */ /* 0x000fe40001f42670 */
[----:B------:R-:W-:Y:S02]  /*1900*/  CS2R R10, SRZ ;  /* 0x00000000000a7805 */ /* 0x000fe4000001ff00 */
[----:B------:R-:W-:Y:S01]  /*1910*/  PLOP3.LUT P1, PT, P1, PT, PT, 0x8, 0x80 ;  /* 0x000000000080781c */ /* 0x000fe20000f2e170 */
[----:B------:R-:W-:Y:S01]  /*1920*/  IMAD.MOV.U32 R9, RZ, RZ, RZ ;  /* 0x000000ffff097224 */ /* 0x000fe200078e00ff */
[----:B------:R-:W3:Y:S01]  /*1930*/  LDCU UR40, c[0x0][0x370] ;  /* 0x00006e00ff2877ac */ /* 0x000ee20008000800 */
[----:B------:R-:W-:Y:S01]  /*1940*/  IMAD.MOV.U32 R8, RZ, RZ, 0x1 ;  /* 0x00000001ff087424 */ /* 0x000fe200078e00ff */
[----:B------:R-:W4:Y:S01]  /*1950*/  LDCU.64 UR26, c[0x0][0x348] ;  /* 0x00006900ff1a77ac */ /* 0x000f220008000a00 */
[----:B-1----:R-:W-:-:S02]  /*1960*/  UIADD3 UR5, UPT, UPT, UR6, 0x1f, URZ ;  /* 0x0000001f06057890 */ /* 0x002fc4000fffe0ff */
[----:B------:R-:W-:Y:S02]  /*1970*/  USHF.R.U32.HI UR45, URZ, 0x5, UR28 ;  /* 0x00000005ff2d7899 */ /* 0x000fe4000801161c */
[----:B------:R-:W-:Y:S02]  /*1980*/  USHF.R.S32.HI UR4, URZ, 0x1f, UR5 ;  /* 0x0000001fff047899 */ /* 0x000fe40008011405 */
[----:B------:R-:W-:Y:S02]  /*1990*/  UIADD3 UR46, UPT, UPT, UR6, 0x3e, URZ ;  /* 0x0000003e062e7890 */ /* 0x000fe4000fffe0ff */
[----:B------:R-:W-:Y:S02]  /*19a0*/  ULEA.HI UR4, UR4, UR5, URZ, 0x5 ;  /* 0x0000000504047291 */ /* 0x000fe4000f8f28ff */
[----:B--2---:R-:W-:Y:S02]  /*19b0*/  ULEA UR7, UR8, UR7, 0x18 ;  /* 0x0000000708077291 */ /* 0x004fe4000f8ec0ff */
[----:B------:R-:W-:-:S02]  /*19c0*/  USHF.R.S32.HI UR43, URZ, 0x5, UR4 ;  /* 0x00000005ff2b7899 */ /* 0x000fc40008011404 */
[----:B------:R-:W-:Y:S02]  /*19d0*/  UIADD3 UR4, UPT, UPT, UR6, -0x1, URZ ;  /* 0xffffffff06047890 */ /* 0x000fe4000fffe0ff */
[----:B------:R-:W-:Y:S02]  /*19e0*/  UISETP.LT.U32.AND UP0, UPT, UR43, 0x14, UPT ;  /* 0x000000142b00788c */ /* 0x000fe4000bf01070 */
[----:B------:R-:W-:Y:S02]  /*19f0*/  UISETP.GE.U32.AND UP2, UPT, UR4, -0x3f, UPT ;  /* 0xffffffc10400788c */ /* 0x000fe4000bf46070 */
[----:B------:R-:W-:Y:S01]  /*1a00*/  USEL UR41, UR43, 0x14, UP0 ;  /* 0x000000142b297887 */ /* 0x000fe20008000000 */
[----:B------:R-:W1:Y:S03]  /*1a10*/  LDCU UR39, c[0x0][0x374] ;  /* 0x00006e80ff2777ac */ /* 0x000e660008000800 */
[----:B------:R-:W-:-:S02]  /*1a20*/  UIADD3 UR21, UPT, UPT, UR41, -0x1, URZ ;  /* 0xffffffff29157890 */ /* 0x000fc4000fffe0ff */
[----:B------:R-:W-:-:S03]  /*1a30*/  USEL UR24, UR48, 0x2, UP1 ;  /* 0x0000000230187887 */ /* 0x000fc60008800000 */
[----:B------:R-:W-:Y:S02]  /*1a40*/  @UP2 UIADD3 UR21, UPT, UPT, UR41, URZ, URZ ;  /* 0x000000ff29152290 */ /* 0x000fe4000fffe0ff */
[----:B------:R-:W-:Y:S02]  /*1a50*/  UIADD3 UR29, UPT, UPT, UR7, 0x6600, UR28 ;  /* 0x00006600071d7890 */ /* 0x000fe4000fffe01c */
[----:B------:R-:W-:Y:S02]  /*1a60*/  UIADD3 UR44, UPT, UPT, UR43, -UR41, URZ ;  /* 0x800000292b2c7290 */ /* 0x000fe4000fffe0ff */
[----:B------:R-:W-:Y:S01]  /*1a70*/  UIADD3 UR21, UPT, UPT, UR21, 0x1, URZ ;  /* 0x0000000115157890 */ /* 0x000fe2000fffe0ff */
[----:B---34-:R-:W-:-:S11]  /*1a80*/  UMOV UR5, URZ ;  /* 0x000000ff00057c82 */ /* 0x018fd60008000000 */
.L_x_43:
[----:B------:R-:W2:Y:S02]  /*1a90*/  S2UR UR4, SR_CgaCtaId ;  /* 0x00000000000479c3 */ /* 0x000ea40000008800 */
[----:B--2---:R-:W-:-:S09]  /*1aa0*/  UISETP.NE.AND UP0, UPT, UR4, URZ, UPT ;  /* 0x000000ff0400728c */ /* 0x004fd2000bf05270 */
[----:B-1----:R-:W-:Y:S05]  /*1ab0*/  BRA.U UP0, `(.L_x_24) ;  /* 0x0000000100287547 */ /* 0x002fea000b800000 */
[----:B------:R-:W-:Y:S02]  /*1ac0*/  LEA R0, R9, UR7, 0x3 ;  /* 0x0000000709007c11 */ /* 0x000fe4000f8e18ff */
[----:B------:R-:W-:-:S04]  /*1ad0*/  SHF.L.U32 R3, R8, 0x1f, RZ ;  /* 0x0000001f08037819 */ /* 0x000fc800000006ff */
[----:B------:R-:W2:Y:S02]  /*1ae0*/  SYNCS.PHASECHK.TRANS64.TRYWAIT P0, [R0+URZ+0x200], R3 ;  /* 0x00020003000075a7 */ /* 0x000ea400080011ff */
[----:B--2---:R-:W-:Y:S05]  /*1af0*/  @!P0 BRA `(.L_x_25) ;  /* 0x0000008400788947 */ /* 0x004fea0003800000 */
.L_x_149:
[----:B------:R3:W-:Y:S01]  /*1b00*/  SYNCS.ARRIVE.TRANS64.A1T0 RZ, [R0+URZ+0x1f0], RZ ;  /* 0x0001f0ff00ff79a7 */ /* 0x0007e200081000ff */
[----:B------:R-:W-:-:S05]  /*1b10*/  VIADD R9, R9, 0x1 ;  /* 0x0000000109097836 */ /* 0x000fca0000000000 */
[----:B------:R-:W-:-:S04]  /*1b20*/  ISETP.NE.AND P0, PT, R9, 0x2, PT ;  /* 0x000000020900780c */ /* 0x000fc80003f05270 */
[----:B--2---:R-:W-:Y:S02]  /*1b30*/  SEL R3, RZ, 0x1, P0 ;  /* 0x00000001ff037807 */ /* 0x004fe40000000000 */
[----:B------:R-:W-:Y:S02]  /*1b40*/  SEL R9, R9, RZ, P0 ;  /* 0x000000ff09097207 */ /* 0x000fe40000000000 */
[----:B------:R-:W-:-:S07]  /*1b50*/  LOP3.LUT R8, R8, R3, RZ, 0x3c, !PT ;  /* 0x0000000308087212 */ /* 0x000fce00078e3cff */
.L_x_24:
[----:B------:R-:W-:Y:S01]  /*1b60*/  ULEA UR4, UR5, UR7, 0x3 ;  /* 0x0000000705047291 */ /* 0x000fe2000f8e18ff */
[----:B---3--:R-:W-:Y:S01]  /*1b70*/  SHF.L.U32 R0, R12, 0x1f, RZ ;  /* 0x0000001f0c007819 */ /* 0x008fe200000006ff */
[----:B------:R-:W-:Y:S02]  /*1b80*/  UISETP.GE.U32.AND UP0, UPT, UR46, 0x3f, UPT ;  /* 0x0000003f2e00788c */ /* 0x000fe4000bf06070 */
[----:B------:R-:W-:Y:S02]  /*1b90*/  USHF.L.U32 UR11, UR20, 0x8, URZ ;  /* 0x00000008140b7899 */ /* 0x000fe400080006ff */
[----:B------:R-:W-:Y:S01]  /*1ba0*/  ULEA UR35, UR16, UR45, 0x6 ;  /* 0x0000002d10237291 */ /* 0x000fe2000f8e30ff */
[----:B------:R-:W-:Y:S02]  /*1bb0*/  UMOV UR13, URZ ;  /* 0x000000ff000d7c82 */ /* 0x000fe40008000000 */
[----:B------:R2:W3:Y:S02]  /*1bc0*/  SYNCS.PHASECHK.TRANS64.TRYWAIT P0, [UR4+0xa0], R0 ;  /* 0x0000a000ff0075a7 */ /* 0x0004e40008001104 */
[----:B------:R-:W-:Y:S07]  /*1bd0*/  BRA.U !UP0, `(.L_x_26) ;  /* 0x0000000108bc7547 */ /* 0x000fee000b800000 */
[----:B------:R-:W-:Y:S01]  /*1be0*/  UMOV UR6, URZ ;  /* 0x000000ff00067c82 */ /* 0x000fe20008000000 */
[----:B------:R-:W-:-:S05]  /*1bf0*/  UMOV UR4, UR5 ;  /* 0x0000000500047c82 */ /* 0x000fca0008000000 */
.L_x_32:
[----:B------:R-:W-:Y:S01]  /*1c00*/  ULEA UR33, UR4, UR7, 0x3 ;  /* 0x0000000704217291 */ /* 0x000fe2000f8e18ff */
[----:B---3--:R-:W-:Y:S01]  /*1c10*/  @!P3 MOV R2, 0x2800 ;  /* 0x000028000002b802 */ /* 0x008fe20000000f00 */
[----:B-1-3--:R-:W-:Y:S10]  /*1c20*/  @P0 BRA `(.L_x_27) ;  /* 0x00000000000c0947 */ /* 0x00aff40003800000 */
[----:B------:R-:W-:-:S04]  /*1c30*/  SHF.L.U32 R3, R12, 0x1f, RZ ;  /* 0x0000001f0c037819 */ /* 0x000fc800000006ff */
[----:B------:R-:W3:Y:S02]  /*1c40*/  SYNCS.PHASECHK.TRANS64.TRYWAIT P0, [UR33+0xa0], R3 ;  /* 0x0000a003ff0075a7 */ /* 0x000ee40008001121 */
[----:B---3--:R-:W-:Y:S05]  /*1c50*/  @!P0 BRA `(.L_x_28) ;  /* 0x0000008400348947 */ /* 0x008fea0003800000 */
.L_x_27:
[----:B------:R3:W-:Y:S01]  /*1c60*/  @!P3 SYNCS.ARRIVE.TRANS64 RZ, [UR33], R2 ;  /* 0x00000002ffffb9a7 */ /* 0x0007e20008000021 */
[----:B------:R-:W-:-:S04]  /*1c70*/  ULOP3.LUT UR5, UR24, 0x2, URZ, 0xfc, !UPT ;  /* 0x0000000218057892 */ /* 0x000fc8000f8efcff */
[----:B------:R-:W-:-:S09]  /*1c80*/  UISETP.NE.AND UP0, UPT, UR5, 0x2, UPT ;  /* 0x000000020500788c */ /* 0x000fd2000bf05270 */
[----:B------:R-:W-:Y:S05]  /*1c90*/  BRA.U UP0, `(.L_x_29) ;  /* 0x0000000100047547 */ /* 0x000fea000b800000 */
[----:B-1----:R-:W-:Y:S05]  /*1ca0*/  BPT.TRAP 0x1 ;  /* 0x000000040000795c */ /* 0x002fea0000300000 */
.L_x_29:
[----:B------:R-:W-:Y:S04]  /*1cb0*/  BSSY.RECONVERGENT B0, `(.L_x_30) ;  /* 0x0000003000007945 */ /* 0x000fe80003800200 */
[----:B------:R-:W-:Y:S05]  /*1cc0*/  @P2 BRA `(.L_x_31) ;  /* 0x0000000000042947 */ /* 0x000fea0003800000 */
[----:B-1----:R-:W-:Y:S05]  /*1cd0*/  BPT.TRAP 0x1 ;  /* 0x000000040000795c */ /* 0x002fea0000300000 */
.L_x_31:
[----:B-1----:R-:W-:Y:S05]  /*1ce0*/  BSYNC.RECONVERGENT B0 ;  /* 0x0000000000007941 */ /* 0x002fea0003800200 */
.L_x_30:
[----:B------:R-:W-:Y:S02]  /*1cf0*/  UIADD3 UR5, UPT, UPT, UR4, 0x1, URZ ;  /* 0x0000000104057890 */ /* 0x000fe4000fffe0ff */
[----:B------:R-:W-:Y:S02]  /*1d00*/  ULEA UR32, UR4, UR28, 0xb ;  /* 0x0000001c04207291 */ /* 0x000fe4000f8e58ff */
[----:B------:R-:W-:Y:S02]  /*1d10*/  UISETP.NE.AND UP0, UPT, UR5, 0x14, UPT ;  /* 0x000000140500788c */ /* 0x000fe4000bf05270 */
[----:B------:R-:W-:Y:S02]  /*1d20*/  UIADD3 UR16, UP1, UPT, UR26, 0x80, URZ ;  /* 0x000000801a107890 */ /* 0x000fe4000ff3e0ff */
[----:B------:R-:W-:Y:S02]  /*1d30*/  USEL UR9, URZ, 0x1, UP0 ;  /* 0x00000001ff097887 */ /* 0x000fe40008000000 */
[----:B------:R-:W-:-:S02]  /*1d40*/  USEL UR5, UR5, URZ, UP0 ;  /* 0x000000ff05057287 */ /* 0x000fc40008000000 */
[----:B------:R-:W-:Y:S02]  /*1d50*/  UIADD3 UR14, UP0, UPT, UR26, 0x180, URZ ;  /* 0x000001801a0e7890 */ /* 0x000fe4000ff1e0ff */
[----:B------:R-:W-:Y:S01]  /*1d60*/  ULEA UR8, UR5, UR7, 0x3 ;  /* 0x0000000705087291 */ /* 0x000fe2000f8e18ff */
[----:B------:R-:W-:Y:S01]  /*1d70*/  LOP3.LUT R12, R12, UR9, RZ, 0x3c, !PT ;  /* 0x000000090c0c7c12 */ /* 0x000fe2000f8e3cff */
[----:B------:R-:W-:Y:S02]  /*1d80*/  USHF.L.U32 UR34, UR6, 0x5, URZ ;  /* 0x0000000506227899 */ /* 0x000fe400080006ff */
[----:B------:R-:W-:Y:S01]  /*1d90*/  UIADD3.X UR17, UPT, UPT, URZ, UR27, URZ, UP1, !UPT ;  /* 0x0000001bff117290 */ /* 0x000fe20008ffe4ff */
[----:B--2---:R-:W-:Y:S01]  /*1da0*/  SHF.L.U32 R0, R12, 0x1f, RZ ;  /* 0x0000001f0c007819 */ /* 0x004fe200000006ff */
[----:B------:R-:W-:Y:S02]  /*1db0*/  UIADD3 UR32, UPT, UPT, UR7, 0x6600, UR32 ;  /* 0x0000660007207890 */ /* 0x000fe4000fffe020 */
[----:B------:R-:W-:Y:S01]  /*1dc0*/  UIADD3.X UR15, UPT, UPT, URZ, UR27, URZ, UP0, !UPT ;  /* 0x0000001bff0f7290 */ /* 0x000fe200087fe4ff */
[----:B------:R4:W1:Y:S01]  /*1dd0*/  SYNCS.PHASECHK.TRANS64.TRYWAIT P0, [UR8+0xa0], R0 ;  /* 0x0000a000ff0075a7 */ /* 0x0008620008001108 */
[----:B------:R-:W-:Y:S01]  /*1de0*/  ULEA UR8, UR4, UR7, 0xd ;  /* 0x0000000704087291 */ /* 0x000fe2000f8e68ff */
[----:B------:R-:W-:Y:S01]  /*1df0*/  UMOV UR13, 0x30000 ;  /* 0x00030000000d7882 */ /* 0x000fe20000000000 */
[----:B------:R-:W-:-:S02]  /*1e00*/  UMOV UR18, 0x0 ;  /* 0x0000000000127882 */ /* 0x000fc40000000000 */
[----:B------:R-:W-:Y:S01]  /*1e10*/  UIADD3 UR8, UPT, UPT, UR8, 0x10600, URZ ;  /* 0x0001060008087890 */ /* 0x000fe2000fffe0ff */
[----:B------:R-:W-:Y:S01]  /*1e20*/  UMOV UR19, 0x10000000 ;  /* 0x1000000000137882 */ /* 0x000fe20000000000 */
[----:B------:R-:W-:Y:S01]  /*1e30*/  UMOV UR12, UR36 ;  /* 0x00000024000c7c82 */ /* 0x000fe20008000000 */
[----:B------:R-:W-:Y:S01]  /*1e40*/  UMOV UR9, UR33 ;  /* 0x0000002100097c82 */ /* 0x000fe20008000000 */
[----:B------:R-:W-:Y:S01]  /*1e50*/  UMOV UR10, UR34 ;  /* 0x00000022000a7c82 */ /* 0x000fe20008000000 */
[----:B------:R2:W-:Y:S01]  /*1e60*/  UTMALDG.3D.MULTICAST [UR32], [UR16], UR13, desc[UR18] ;  /* 0x00001220100073b4 */ /* 0x0005e2000801180d */
[----:B------:R-:W-:Y:S01]  /*1e70*/  UIADD3 UR6, UPT, UPT, UR6, 0x1, URZ ;  /* 0x0000000106067890 */ /* 0x000fe2000fffe0ff */
[----:B------:R-:W-:-:S03]  /*1e80*/  UMOV UR4, UR5 ;  /* 0x0000000500047c82 */ /* 0x000fc60008000000 */
[----:B------:R-:W-:Y:S01]  /*1e90*/  UISETP.NE.AND UP0, UPT, UR6, UR21, UPT ;  /* 0x000000150600728c */ /* 0x000fe2000bf05270 */
[----:B------:R4:W-:Y:S01]  /*1ea0*/  UTMALDG.3D [UR8], [UR14], desc[UR18] ;  /* 0x000012080e0075b4 */ /* 0x0009e20008011000 */
[----:B--2---:R-:W-:-:S07]  /*1eb0*/  UMOV UR13, UR21 ;  /* 0x00000015000d7c82 */ /* 0x004fce0008000000 */
[----:B----4-:R-:W-:Y:S05]  /*1ec0*/  BRA.U UP0, `(.L_x_32) ;  /* 0xfffffffd004c7547 */ /* 0x010fea000b83ffff */
.L_x_26:
[----:B------:R-:W-:Y:S01]  /*1ed0*/  ULEA UR4, UR5, UR7, 0x3 ;  /* 0x0000000705047291 */ /* 0x000fe2000f8e18ff */
[----:B--2---:R-:W-:Y:S01]  /*1ee0*/  SHF.L.U32 R0, R12, 0x1f, RZ ;  /* 0x0000001f0c007819 */ /* 0x004fe200000006ff */
[----:B------:R-:W-:Y:S01]  /*1ef0*/  @!P1 SYNCS.ARRIVE.TRANS64.A1T0 RZ, [UR7+0x188], RZ ;  /* 0x000188ffffff99a7 */ /* 0x000fe20008100007 */
[----:B------:R-:W-:-:S06]  /*1f00*/  UISETP.GT.AND UP0, UPT, UR43, UR41, UPT ;  /* 0x000000292b00728c */ /* 0x000fcc000bf04270 */
[----:B-1-3--:R1:W2:Y:S03]  /*1f10*/  SYNCS.PHASECHK.TRANS64.TRYWAIT P0, [UR4+0xa0], R0 ;  /* 0x0000a000ff0075a7 */ /* 0x00a2a60008001104 */
[----:B------:R-:W-:Y:S05]  /*1f20*/  BRA.U !UP0, `(.L_x_33) ;  /* 0x0000000108bc7547 */ /* 0x000fea000b800000 */
[----:B------:R-:W-:Y:S01]  /*1f30*/  UIADD3 UR25, UPT, UPT, UR44, UR13, URZ ;  /* 0x0000000d2c197290 */ /* 0x000fe2000fffe0ff */
[----:B------:R-:W-:-:S11]  /*1f40*/  UMOV UR4, UR5 ;  /* 0x0000000500047c82 */ /* 0x000fd60008000000 */
.L_x_39:
[----:B------:R-:W-:Y:S01]  /*1f50*/  ULEA UR17, UR4, UR7, 0x3 ;  /* 0x0000000704117291 */ /* 0x000fe2000f8e18ff */
[----:B--2---:R-:W-:Y:S01]  /*1f60*/  @!P3 MOV R2, 0x2800 ;  /* 0x000028000002b802 */ /* 0x004fe20000000f00 */
[----:B--2-4-:R-:W-:Y:S10]  /*1f70*/  @P0 BRA `(.L_x_34) ;  /* 0x00000000000c0947 */ /* 0x014ff40003800000 */
[----:B------:R-:W-:-:S04]  /*1f80*/  SHF.L.U32 R3, R12, 0x1f, RZ ;  /* 0x0000001f0c037819 */ /* 0x000fc800000006ff */
[----:B------:R-:W2:Y:S02]  /*1f90*/  SYNCS.PHASECHK.TRANS64.TRYWAIT P0, [UR17+0xa0], R3 ;  /* 0x0000a003ff0075a7 */ /* 0x000ea40008001111 */
[----:B--2---:R-:W-:Y:S05]  /*1fa0*/  @!P0 BRA `(.L_x_35) ;  /* 0x0000008000788947 */ /* 0x004fea0003800000 */
.L_x_34:
[----:B------:R2:W-:Y:S01]  /*1fb0*/  @!P3 SYNCS.ARRIVE.TRANS64 RZ, [UR17], R2 ;  /* 0x00000002ffffb9a7 */ /* 0x0005e20008000011 */
[----:B------:R-:W-:-:S04]  /*1fc0*/  ULOP3.LUT UR5, UR24, 0x2, URZ, 0xfc, !UPT ;  /* 0x0000000218057892 */ /* 0x000fc8000f8efcff */
[----:B------:R-:W-:-:S09]  /*1fd0*/  UISETP.NE.AND UP0, UPT, UR5, 0x2, UPT ;  /* 0x000000020500788c */ /* 0x000fd2000bf05270 */
[----:B------:R-:W-:Y:S05]  /*1fe0*/  BRA.U UP0, `(.L_x_36) ;  /* 0x0000000100047547 */ /* 0x000fea000b800000 */
[----:B------:R-:W-:Y:S05]  /*1ff0*/  BPT.TRAP 0x1 ;  /* 0x000000040000795c */ /* 0x000fea0000300000 */
.L_x_36:
[----:B------:R-:W-:Y:S04]  /*2000*/  BSSY.RECONVERGENT B0, `(.L_x_37) ;  /* 0x0000003000007945 */ /* 0x000fe80003800200 */
[----:B------:R-:W-:Y:S05]  /*2010*/  @P2 BRA `(.L_x_38) ;  /* 0x0000000000042947 */ /* 0x000fea0003800000 */
[----:B------:R-:W-:Y:S05]  /*2020*/  BPT.TRAP 0x1 ;  /* 0x000000040000795c */ /* 0x000fea0000300000 */
.L_x_38:
[----:B------:R-:W-:Y:S05]  /*2030*/  BSYNC.RECONVERGENT B0 ;  /* 0x0000000000007941 */ /* 0x000fea0003800200 */
.L_x_37:
[----:B------:R-:W-:Y:S02]  /*2040*/  UIADD3 UR5, UPT, UPT, UR4, 0x1, URZ ;  /* 0x0000000104057890 */ /* 0x000fe4000fffe0ff */
[----:B------:R-:W-:Y:S02]  /*2050*/  UIADD3 UR14, UP1, UPT, UR26, 0x80, URZ ;  /* 0x000000801a0e7890 */ /* 0x000fe4000ff3e0ff */
[----:B------:R-:W-:Y:S02]  /*2060*/  UISETP.NE.AND UP0, UPT, UR5, 0x14, UPT ;  /* 0x000000140500788c */ /* 0x000fe4000bf05270 */
[----:B------:R-:W-:Y:S02]  /*2070*/  USHF.L.U32 UR18, UR13, 0x5, URZ ;  /* 0x000000050d127899 */ /* 0x000fe400080006ff */
[----:B------:R-:W-:Y:S02]  /*2080*/  USEL UR8, URZ, 0x1, UP0 ;  /* 0x00000001ff087887 */ /* 0x000fe40008000000 */
[----:B------:R-:W-:-:S02]  /*2090*/  USEL UR5, UR5, URZ, UP0 ;  /* 0x000000ff05057287 */ /* 0x000fc40008000000 */
[----:B------:R-:W-:Y:S02]  /*20a0*/  UIADD3 UR22, UP0, UPT, UR26, 0x180, URZ ;  /* 0x000001801a167890 */ /* 0x000fe4000ff1e0ff */
[----:B------:R-:W-:Y:S01]  /*20b0*/  LOP3.LUT R12, R12, UR8, RZ, 0x3c, !PT ;  /* 0x000000080c0c7c12 */ /* 0x000fe2000f8e3cff */
[----:B------:R-:W-:Y:S02]  /*20c0*/  ULEA UR6, UR5, UR7, 0x3 ;  /* 0x0000000705067291 */ /* 0x000fe4000f8e18ff */
[----:B------:R-:W-:Y:S01]  /*20d0*/  ULEA UR8, UR4, UR7, 0xd ;  /* 0x0000000704087291 */ /* 0x000fe2000f8e68ff */
[----:B-1----:R-:W-:Y:S01]  /*20e0*/  SHF.L.U32 R0, R12, 0x1f, RZ ;  /* 0x0000001f0c007819 */ /* 0x002fe200000006ff */
[----:B------:R-:W-:Y:S02]  /*20f0*/  ULEA UR16, UR4, UR29, 0xb ;  /* 0x0000001d04107291 */ /* 0x000fe4000f8e58ff */
[----:B------:R-:W-:Y:S02]  /*2100*/  UIADD3.X UR15, UPT, UPT, URZ, UR27, URZ, UP1, !UPT ;  /* 0x0000001bff0f7290 */ /* 0x000fe40008ffe4ff */
[----:B------:R-:W-:Y:S01]  /*2110*/  UIADD3 UR8, UPT, UPT, UR8, 0x10600, URZ ;  /* 0x0001060008087890 */ /* 0x000fe2000fffe0ff */
[----:B------:R3:W4:Y:S01]  /*2120*/  SYNCS.PHASECHK.TRANS64.TRYWAIT P0, [UR6+0xa0], R0 ;  /* 0x0000a000ff0075a7 */ /* 0x0007220008001106 */
[----:B------:R-:W-:Y:S01]  /*2130*/  UIADD3.X UR23, UPT, UPT, URZ, UR27, URZ, UP0, !UPT ;  /* 0x0000001bff177290 */ /* 0x000fe200087fe4ff */
[----:B------:R-:W-:Y:S01]  /*2140*/  UMOV UR6, 0x30000 ;  /* 0x0003000000067882 */ /* 0x000fe20000000000 */
[----:B------:R-:W-:Y:S01]  /*2150*/  UMOV UR30, 0x0 ;  /* 0x00000000001e7882 */ /* 0x000fe20000000000 */
[----:B------:R-:W-:Y:S01]  /*2160*/  UMOV UR31, 0x10000000 ;  /* 0x10000000001f7882 */ /* 0x000fe20000000000 */
[----:B------:R-:W-:Y:S01]  /*2170*/  UMOV UR19, UR35 ;  /* 0x0000002300137c82 */ /* 0x000fe20008000000 */
[----:B------:R-:W-:Y:S01]  /*2180*/  UMOV UR20, UR36 ;  /* 0x0000002400147c82 */ /* 0x000fe20008000000 */
[----:B------:R-:W-:Y:S01]  /*2190*/  UMOV UR12, UR36 ;  /* 0x00000024000c7c82 */ /* 0x000fe20008000000 */
[----:B------:R-:W-:Y:S01]  /*21a0*/  UMOV UR9, UR17 ;  /* 0x0000001100097c82 */ /* 0x000fe20008000000 */
[----:B------:R-:W-:Y:S01]  /*21b0*/  UMOV UR10, UR18 ;  /* 0x00000012000a7c82 */ /* 0x000fe20008000000 */
[----:B------:R3:W-:Y:S01]  /*21c0*/  UTMALDG.3D.MULTICAST [UR16], [UR14], UR6, desc[UR30] ;  /* 0x00001e100e0073b4 */ /* 0x0007e20008011806 */
[----:B------:R-:W-:Y:S01]  /*21d0*/  UIADD3 UR13, UPT, UPT, UR13, 0x1, URZ ;  /* 0x000000010d0d7890 */ /* 0x000fe2000fffe0ff */
[----:B------:R-:W-:-:S03]  /*21e0*/  UMOV UR4, UR5 ;  /* 0x0000000500047c82 */ /* 0x000fc60008000000 */
[----:B------:R-:W-:Y:S01]  /*21f0*/  UISETP.NE.AND UP0, UPT, UR13, UR25, UPT ;  /* 0x000000190d00728c */ /* 0x000fe2000bf05270 */
[----:B------:R3:W-:Y:S08]  /*2200*/  UTMALDG.3D [UR8], [UR22], desc[UR30] ;  /* 0x00001e08160075b4 */ /* 0x0007f00008011000 */
[----:B---3--:R-:W-:Y:S05]  /*2210*/  BRA.U UP0, `(.L_x_39) ;  /* 0xfffffffd004c7547 */ /* 0x008fea000b83ffff */
.L_x_33:
[C---:B------:R-:W-:Y:S01]  /*2220*/  LEA R3, R11.reuse, UR7, 0x3 ;  /* 0x000000070b037c11 */ /* 0x040fe2000f8e18ff */
[----:B------:R-:W-:Y:S01]  /*2230*/  NOP ;  /* 0x0000000000007918 */ /* 0x000fe20000000000 */
[----:B-1----:R-:W-:Y:S02]  /*2240*/  SHF.L.U32 R0, R10, 0x1f, RZ ;  /* 0x0000001f0a007819 */ /* 0x002fe400000006ff */
[----:B------:R-:W-:Y:S02]  /*2250*/  LEA R5, R11, UR7, 0x4 ;  /* 0x000000070b057c11 */ /* 0x000fe4000f8e20ff */
[----:B--2-4-:R-:W1:Y:S02]  /*2260*/  SYNCS.PHASECHK.TRANS64.TRYWAIT P0, [R3+URZ+0x190], R0 ;  /* 0x00019000030075a7 */ /* 0x014e6400080011ff */
[----:B-1----:R-:W-:Y:S05]  /*2270*/  @!P0 BRA `(.L_x_40) ;  /* 0x0000007c00dc8947 */ /* 0x002fea0003800000 */
.L_x_152:
[----:B------:R-:W2:Y:S01]  /*2280*/  LDS.128 R4, [R5+0x220] ;  /* 0x0002200005047984 */ /* 0x000ea20000000c00 */
[----:B------:R-:W-:Y:S01]  /*2290*/  UISETP.GE.AND UP0, UPT, UR42, 0x1, UPT ;  /* 0x000000012a00788c */ /* 0x000fe2000bf06270 */
[----:B------:R-:W-:Y:S01]  /*22a0*/  @!PT LDS RZ, [RZ] ;  /* 0x00000000fffff984 */ /* 0x000fe20000000800 */
[----:B------:R-:W-:Y:S01]  /*22b0*/  @!PT LDS RZ, [RZ] ;  /* 0x00000000fffff984 */ /* 0x000fe20000000800 */
[----:B------:R-:W-:Y:S01]  /*22c0*/  @!PT LDS RZ, [RZ] ;  /* 0x00000000fffff984 */ /* 0x000fe20000000800 */
[----:B------:R-:W-:Y:S01]  /*22d0*/  @!PT LDS RZ, [RZ] ;  /* 0x00000000fffff984 */ /* 0x000fe20000000800 */
[----:B------:R3:W-:Y:S06]  /*22e0*/  MEMBAR.ALL.CTA ;  /* 0x0000000000007992 */ /* 0x0007ec0000008000 */
[----:B---3--:R-:W3:Y:S01]  /*22f0*/  FENCE.VIEW.ASYNC.S ;  /* 0x00000000000073c6 */ /* 0x008ee20000000000 */
[----:B--2---:R-:W-:-:S13]  /*2300*/  LOP3.LUT P0, RZ, R6, 0x1, RZ, 0xc0, !PT ;  /* 0x0000000106ff7812 */ /* 0x004fda000780c0ff */
[----:B---3--:R-:W-:Y:S01]  /*2310*/  VOTEU.ANY UP1, P0 ;  /* 0x0000000000ff7886 */ /* 0x008fe20000020100 */
[----:B------:R-:W-:-:S13]  /*2320*/  PLOP3.LUT P0, PT, PT, PT, UP1, 0x80, 0x8 ;  /* 0x000000000008781c */ /* 0x000fda0003f0f018 */
[----:B-1----:R-:W-:Y:S02]  /*2330*/  @P0 LOP3.LUT R0, R5, 0xffff, RZ, 0xc0, !PT ;  /* 0x0000ffff05000812 */ /* 0x002fe400078ec0ff */
[----:B------:R-:W-:Y:S02]  /*2340*/  @P0 MOV R2, R4 ;  /* 0x0000000400020202 */ /* 0x000fe40000000f00 */
[----:B------:R-:W-:Y:S01]  /*2350*/  @P0 R2UR UR6, R0 ;  /* 0x00000000000602ca */ /* 0x000fe200000e0000 */
[----:B------:R-:W-:Y:S01]  /*2360*/  VIADD R0, R3, 0x1a0 ;  /* 0x000001a003007836 */ /* 0x000fe20000000000 */
[----:B------:R-:W-:Y:S02]  /*2370*/  @P0 SHF.R.U32.HI R4, RZ, 0x10, R5 ;  /* 0x00000010ff040819 */ /* 0x000fe40000011605 */
[----:B------:R-:W-:Y:S02]  /*2380*/  @P0 R2UR UR8, R2 ;  /* 0x00000000020802ca */ /* 0x000fe400000e0000 */
[----:B------:R-:W-:-:S02]  /*2390*/  PRMT R0, RZ, 0x654, R0 ;  /* 0x00000654ff007816 */ /* 0x000fc40000000000 */
[----:B------:R-:W-:Y:S02]  /*23a0*/  @P0 R2UR UR4, R4 ;  /* 0x00000000040402ca */ /* 0x000fe400000e0000 */
[----:B------:R1:W-:Y:S03]  /*23b0*/  SYNCS.ARRIVE.TRANS64.RED.A1T0 RZ, [R0+URZ], RZ ;  /* 0x000000ff00ff79a7 */ /* 0x0003e600081004ff */
[----:B------:R-:W-:-:S04]  /*23c0*/  @UP1 UMOV UR37, UR6 ;  /* 0x0000000600251c82 */ /* 0x000fc80008000000 */
[----:B------:R-:W-:-:S04]  /*23d0*/  @UP1 UMOV UR38, UR8 ;  /* 0x0000000800261c82 */ /* 0x000fc80008000000 */
[----:B------:R-:W-:Y:S01]  /*23e0*/  @UP1 UMOV UR36, UR4 ;  /* 0x0000000400241c82 */ /* 0x000fe20008000000 */
[----:B------:R-:W-:Y:S05]  /*23f0*/  BRA.U !UP0, `(.L_x_41) ;  /* 0x0000000108d47547 */ /* 0x000fea000b800000 */
[----:B------:R-:W2:Y:S01]  /*2400*/  LDCU.128 UR12, c[0x0][0xb10] ;  /* 0x00016200ff0c77ac */ /* 0x000ea20008000c00 */
[----:B------:R-:W3:Y:S01]  /*2410*/  LDCU UR25, c[0x0][0xb20] ;  /* 0x00016400ff1977ac */ /* 0x000ee20008000800 */
[----:B------:R-:W4:Y:S01]  /*2420*/  LDCU UR20, c[0x0][0xb0c] ;  /* 0x00016180ff1477ac */ /* 0x000f220008000800 */
[----:B------:R-:W1:Y:S01]  /*2430*/  LDCU.64 UR10, c[0x0][0xb28] ;  /* 0x00016500ff0a77ac */ /* 0x000e620008000a00 */
[----:B------:R-:W-:Y:S02]  /*2440*/  UISETP.NE.AND UP3, UPT, UR42, 0x1, UPT ;  /* 0x000000012a00788c */ /* 0x000fe4000bf65270 */
[----:B--2---:R-:W-:Y:S02]  /*2450*/  UIMAD.WIDE.U32 UR16, UR39, UR15, URZ ;  /* 0x0000000f271072a5 */ /* 0x004fe4000f8e00ff */
[----:B------:R-:W-:Y:S02]  /*2460*/  UIMAD.WIDE.U32 UR8, UR40, UR12, URZ ;  /* 0x0000000c280872a5 */ /* 0x000fe4000f8e00ff */
[----:B------:R-:W-:-:S02]  /*2470*/  UISETP.NE.AND UP0, UPT, UR14, 0x1, UPT ;  /* 0x000000010e00788c */ /* 0x000fc4000bf05270 */
[----:B------:R-:W-:Y:S01]  /*2480*/  UIMAD.WIDE.U32 UR22, UR37, UR15, URZ ;  /* 0x0000000f251672a5 */ /* 0x000fe2000f8e00ff */
[----:B------:R-:W-:Y:S02]  /*2490*/  UMOV UR16, UR17 ;  /* 0x0000001100107c82 */ /* 0x000fe40008000000 */
[----:B------:R-:W-:Y:S01]  /*24a0*/  UMOV UR8, UR9 ;  /* 0x0000000900087c82 */ /* 0x000fe20008000000 */
[----:B---3--:R-:W-:Y:S02]  /*24b0*/  USHF.R.U32.HI UR16, URZ, UR25, UR16 ;  /* 0x00000019ff107299 */ /* 0x008fe40008011610 */
[----:B----4-:R-:W-:Y:S02]  /*24c0*/  UISETP.NE.AND UP2, UPT, UR20, 0x1, UPT ;  /* 0x000000011400788c */ /* 0x010fe4000bf45270 */
[----:B------:R-:W-:Y:S02]  /*24d0*/  USHF.R.U32.HI UR8, URZ, UR13, UR8 ;  /* 0x0000000dff087299 */ /* 0x000fe40008011608 */
[----:B------:R-:W-:-:S02]  /*24e0*/  USEL UR6, UR39, UR16, !UP0 ;  /* 0x0000001027067287 */ /* 0x000fc4000c000000 */
[----:B------:R-:W-:Y:S02]  /*24f0*/  USEL UR8, UR40, UR8, !UP2 ;  /* 0x0000000828087287 */ /* 0x000fe4000d000000 */
[----:B-1----:R-:W-:Y:S01]  /*2500*/  UIMAD.WIDE.U32 UR16, UR6, UR10, URZ ;  /* 0x0000000a061072a5 */ /* 0x002fe2000f8e00ff */
[----:B------:R-:W-:Y:S01]  /*2510*/  UMOV UR4, UR23 ;  /* 0x0000001700047c82 */ /* 0x000fe20008000000 */
[----:B------:R-:W-:Y:S02]  /*2520*/  UIMAD.WIDE.U32 UR18, UR38, UR12, URZ ;  /* 0x0000000c261272a5 */ /* 0x000fe4000f8e00ff */
[----:B------:R-:W-:-:S03]  /*2530*/  UIMAD.WIDE.U32 UR22, UR8, UR10, URZ ;  /* 0x0000000a081672a5 */ /* 0x000fc6000f8e00ff */
[----:B------:R-:W-:Y:S01]  /*2540*/  UMOV UR16, UR17 ;  /* 0x0000001100107c82 */ /* 0x000fe20008000000 */
[----:B------:R-:W-:Y:S02]  /*2550*/  USHF.R.U32.HI UR4, URZ, UR25, UR4 ;  /* 0x00000019ff047299 */ /* 0x000fe40008011604 */
[----:B------:R-:W-:Y:S01]  /*2560*/  @UP3 USHF.R.U32.HI UR6, URZ, UR11, UR16 ;  /* 0x0000000bff063299 */ /* 0x000fe20008011610 */
[----:B------:R-:W-:Y:S01]  /*2570*/  UMOV UR18, UR19 ;  /* 0x0000001300127c82 */ /* 0x000fe20008000000 */
[----:B------:R-:W-:Y:S01]  /*2580*/  UMOV UR22, UR23 ;  /* 0x0000001700167c82 */ /* 0x000fe20008000000 */
[----:B------:R-:W-:Y:S02]  /*2590*/  USHF.R.U32.HI UR13, URZ, UR13, UR18 ;  /* 0x0000000dff0d7299 */ /* 0x000fe40008011612 */
[----:B------:R-:W-:Y:S02]  /*25a0*/  USEL UR4, UR37, UR4, !UP0 ;  /* 0x0000000425047287 */ /* 0x000fe4000c000000 */
[----:B------:R-:W-:-:S02]  /*25b0*/  @UP3 USHF.R.U32.HI UR8, URZ, UR11, UR22 ;  /* 0x0000000bff083299 */ /* 0x000fc40008011616 */
[----:B------:R-:W-:Y:S02]  /*25c0*/  UIMAD UR9, UR42, UR6, URZ ;  /* 0x000000062a0972a4 */ /* 0x000fe4000f8e02ff */
[----:B------:R-:W-:Y:S02]  /*25d0*/  USEL UR6, UR38, UR13, !UP2 ;  /* 0x0000000d26067287 */ /* 0x000fe4000d000000 */
[----:B------:R-:W-:Y:S02]  /*25e0*/  UIMAD UR12, UR42, UR8, URZ ;  /* 0x000000082a0c72a4 */ /* 0x000fe4000f8e02ff */
[----:B------:R-:W-:Y:S02]  /*25f0*/  UISETP.GE.AND UP0, UPT, UR4, UR9, UPT ;  /* 0x000000090400728c */ /* 0x000fe4000bf06270 */
[----:B------:R-:W-:Y:S02]  /*2600*/  UIMAD.WIDE.U32 UR16, UR4, UR10, URZ ;  /* 0x0000000a041072a5 */ /* 0x000fe4000f8e00ff */
[----:B------:R-:W-:-:S02]  /*2610*/  UISETP.GE.OR UP0, UPT, UR6, UR12, UP0 ;  /* 0x0000000c0600728c */ /* 0x000fc40008706670 */
        /* <DEDUP_REMOVED lines=19> */
.L_x_41:
[----:B------:R-:W2:Y:S02]  /*2750*/  LDCU UR4, c[0x0][0xb30] ;  /* 0x00016600ff0477ac */ /* 0x000ea40008000800 */
[----:B--2---:R-:W-:-:S09]  /*2760*/  UISETP.NE.AND UP0, UPT, UR4, 0x1, UPT ;  /* 0x000000010400788c */ /* 0x004fd2000bf05270 */
[----:B------:R-:W-:Y:S05]  /*2770*/  BRA.U UP0, `(.L_x_42) ;  /* 0x0000000100447547 */ /* 0x000fea000b800000 */
[----:B------:R-:W2:Y:S01]  /*2780*/  LDCU.128 UR12, c[0x0][0xb10] ;  /* 0x00016200ff0c77ac */ /* 0x000ea20008000c00 */
[----:B------:R-:W3:Y:S01]  /*2790*/  LDCU UR16, c[0x0][0xb0c] ;  /* 0x00016180ff1077ac */ /* 0x000ee20008000800 */
[----:B------:R-:W4:Y:S01]  /*27a0*/  LDCU UR17, c[0x0][0xb20] ;  /* 0x00016400ff1177ac */ /* 0x000f220008000800 */
[----:B--2---:R-:W-:Y:S02]  /*27b0*/  UIMAD.WIDE.U32 UR10, UR38, UR12, URZ ;  /* 0x0000000c260a72a5 */ /* 0x004fe4000f8e00ff */
[----:B------:R-:W-:Y:S02]  /*27c0*/  UIMAD.WIDE.U32 UR8, UR37, UR15, URZ ;  /* 0x0000000f250872a5 */ /* 0x000fe4000f8e00ff */
[----:B---3--:R-:W-:Y:S02]  /*27d0*/  UISETP.NE.AND UP2, UPT, UR16, 0x1, UPT ;  /* 0x000000011000788c */ /* 0x008fe4000bf45270 */
[----:B------:R-:W-:Y:S01]  /*27e0*/  UISETP.NE.AND UP0, UPT, UR14, 0x1, UPT ;  /* 0x000000010e00788c */ /* 0x000fe2000bf05270 */
[----:B------:R-:W-:-:S02]  /*27f0*/  UMOV UR6, UR11 ;  /* 0x0000000b00067c82 */ /* 0x000fc40008000000 */
[----:B------:R-:W-:Y:S01]  /*2800*/  UMOV UR4, UR9 ;  /* 0x0000000900047c82 */ /* 0x000fe20008000000 */
[----:B------:R-:W-:Y:S02]  /*2810*/  USHF.R.U32.HI UR6, URZ, UR13, UR6 ;  /* 0x0000000dff067299 */ /* 0x000fe40008011606 */
[----:B----4-:R-:W-:Y:S02]  /*2820*/  USHF.R.U32.HI UR4, URZ, UR17, UR4 ;  /* 0x00000011ff047299 */ /* 0x010fe40008011604 */
[----:B------:R-:W-:Y:S02]  /*2830*/  USEL UR6, UR38, UR6, !UP2 ;  /* 0x0000000626067287 */ /* 0x000fe4000d000000 */
[----:B------:R-:W-:-:S04]  /*2840*/  USEL UR4, UR37, UR4, !UP0 ;  /* 0x0000000425047287 */ /* 0x000fc8000c000000 */
[----:B------:R-:W-:Y:S02]  /*2850*/  UIADD3 UR8, UPT, UPT, UR6, -UR4, URZ ;  /* 0x8000000406087290 */ /* 0x000fe4000fffe0ff */
[----:B------:R-:W-:Y:S02]  /*2860*/  UIADD3 UR4, UPT, UPT, -UR6, UR4, URZ ;  /* 0x0000000406047290 */ /* 0x000fe4000fffe1ff */
[----:B------:R-:W-:Y:S02]  /*2870*/  UIMAD UR37, UR8, UR14, UR37 ;  /* 0x0000000e082572a4 */ /* 0x000fe4000f8e0225 */
[----:B------:R-:W-:-:S12]  /*2880*/  UIMAD UR38, UR4, UR16, UR38 ;  /* 0x00000010042672a4 */ /* 0x000fd8000f8e0226 */
.L_x_42:
[----:B------:R-:W-:Y:S01]  /*2890*/  VIADD R11, R11, 0x1 ;  /* 0x000000010b0b7836 */ /* 0x000fe20000000000 */
[----:B------:R-:W-:Y:S01]  /*28a0*/  R2UR UR4, R87 ;  /* 0x00000000570472ca */ /* 0x000fe200000e0000 */
[----:B------:R-:W-:Y:S01]  /*28b0*/  UIADD3 UR20, UPT, UPT, UR37, UR59, URZ ;  /* 0x0000003b25147290 */ /* 0x000fe2000fffe0ff */
[----:B------:R-:W-:Y:S02]  /*28c0*/  PLOP3.LUT P1, PT, PT, PT, PT, 0x80, 0x8 ;  /* 0x000000000008781c */ /* 0x000fe40003f2f070 */
[----:B------:R-:W-:-:S04]  /*28d0*/  ISETP.NE.AND P0, PT, R11, 0x2, PT ;  /* 0x000000020b00780c */ /* 0x000fc80003f05270 */
[----:B------:R-:W-:Y:S02]  /*28e0*/  SEL R3, RZ, 0x1, P0 ;  /* 0x00000001ff037807 */ /* 0x000fe40000000000 */
[----:B------:R-:W-:Y:S02]  /*28f0*/  SEL R11, R11, RZ, P0 ;  /* 0x000000ff0b0b7207 */ /* 0x000fe40000000000 */
[----:B------:R-:W-:Y:S01]  /*2900*/  LOP3.LUT R10, R10, R3, RZ, 0x3c, !PT ;  /* 0x000000030a0a7212 */ /* 0x000fe200078e3cff */
[----:B------:R-:W-:Y:S01]  /*2910*/  UIADD3 UR16, UPT, UPT, UR38, UR4, URZ ;  /* 0x0000000426107290 */ /* 0x000fe2000fffe0ff */
[----:B------:R-:W-:Y:S11]  /*2920*/  BRA.U UP1, `(.L_x_43) ;  /* 0xfffffff101587547 */ /* 0x000ff6000b83ffff */
[----:B------:R-:W-:Y:S01]  /*2930*/  UIADD3 UR7, UPT, UPT, UR7, 0xa0, URZ ;  /* 0x000000a007077890 */ /* 0x000fe2000fffe0ff */
[----:B------:R-:W-:-:S03]  /*2940*/  SHF.L.U32 R3, R12, 0x1f, RZ ;  /* 0x0000001f0c037819 */ /* 0x000fc600000006ff */
[----:B------:R-:W-:-:S09]  /*2950*/  ULEA UR4, UR5, UR7, 0x3 ;  /* 0x0000000705047291 */ /* 0x000fd2000f8e18ff */
[----:B------:R-:W2:Y:S02]  /*2960*/  SYNCS.PHASECHK.TRANS64.TRYWAIT P0, [UR4], R3 ;  /* 0x00000003ff0075a7 */ /* 0x000ea40008001104 */
[----:B--2---:R-:W-:Y:S05]  /*2970*/  @!P0 BRA `(.L_x_44) ;  /* 0x0000007800308947 */ /* 0x004fea0003800000 */
.L_x_154:
[----:B------:R-:W-:-:S04]  /*2980*/  UIADD3 UR4, UPT, UPT, UR5, 0x1, URZ ;  /* 0x0000000105047890 */ /* 0x000fc8000fffe0ff */
[----:B------:R-:W-:-:S04]  /*2990*/  UISETP.NE.AND UP0, UPT, UR4, 0x14, UPT ;  /* 0x000000140400788c */ /* 0x000fc8000bf05270 */
[----:B------:R-:W-:Y:S02]  /*29a0*/  USEL UR6, URZ, 0x1, UP0 ;  /* 0x00000001ff067887 */ /* 0x000fe40008000000 */
[----:B------:R-:W-:-:S04]  /*29b0*/  USEL UR4, UR4, URZ, UP0 ;  /* 0x000000ff04047287 */ /* 0x000fc80008000000 */
[----:B------:R-:W-:Y:S01]  /*29c0*/  ULEA UR5, UR4, UR7, 0x3 ;  /* 0x0000000704057291 */ /* 0x000fe2000f8e18ff */
[----:B------:R-:W-:-:S04]  /*29d0*/  LOP3.LUT R2, R12, UR6, RZ, 0x3c, !PT ;  /* 0x000000060c027c12 */ /* 0x000fc8000f8e3cff */
[----:B-1----:R-:W-:-:S04]  /*29e0*/  SHF.L.U32 R3, R2, 0x1f, RZ ;  /* 0x0000001f02037819 */ /* 0x002fc800000006ff */
[----:B------:R-:W1:Y:S02]  /*29f0*/  SYNCS.PHASECHK.TRANS64.TRYWAIT P0, [UR5], R3 ;  /* 0x00000003ff0075a7 */ /* 0x000e640008001105 */
[----:B-1----:R-:W-:Y:S05]  /*2a00*/  @!P0 BRA `(.L_x_45) ;  /* 0x0000007800248947 */ /* 0x002fea0003800000 */
.L_x_156:
        /* <DEDUP_REMOVED lines=9> */
.L_x_158:
        /* <DEDUP_REMOVED lines=9> */
.L_x_160:
        /* <DEDUP_REMOVED lines=9> */
.L_x_162:
        /* <DEDUP_REMOVED lines=9> */
.L_x_164:
        /* <DEDUP_REMOVED lines=9> */
.L_x_166:
        /* <DEDUP_REMOVED lines=9> */
.L_x_168:
        /* <DEDUP_REMOVED lines=9> */
.L_x_170:
        /* <DEDUP_REMOVED lines=9> */
.L_x_172:
        /* <DEDUP_REMOVED lines=9> */
.L_x_174:
        /* <DEDUP_REMOVED lines=9> */
.L_x_176:
        /* <DEDUP_REMOVED lines=9> */
.L_x_178:
        /* <DEDUP_REMOVED lines=9> */
.L_x_180:
        /* <DEDUP_REMOVED lines=9> */
.L_x_182:
        /* <DEDUP_REMOVED lines=9> */
.L_x_184:
        /* <DEDUP_REMOVED lines=9> */
.L_x_186:
        /* <DEDUP_REMOVED lines=9> */
.L_x_188:
        /* <DEDUP_REMOVED lines=9> */
.L_x_190:
[----:B------:R-:W-:-:S04]  /*33a0*/  UIADD3 UR4, UPT, UPT, UR4, 0x1, URZ ;  /* 0x0000000104047890 */ /* 0x000fc8000fffe0ff */
[----:B------:R-:W-:-:S04]  /*33b0*/  UISETP.NE.AND UP0, UPT, UR4, 0x14, UPT ;  /* 0x000000140400788c */ /* 0x000fc8000bf05270 */
[----:B------:R-:W-:Y:S02]  /*33c0*/  USEL UR5, URZ, 0x1, UP0 ;  /* 0x00000001ff057887 */ /* 0x000fe40008000000 */
[----:B------:R-:W-:-:S04]  /*33d0*/  USEL UR4, UR4, URZ, UP0 ;  /* 0x000000ff04047287 */ /* 0x000fc80008000000 */
[----:B------:R-:W-:Y:S01]  /*33e0*/  ULEA UR4, UR4, UR7, 0x3 ;  /* 0x0000000704047291 */ /* 0x000fe2000f8e18ff */
[----:B-1----:R-:W-:-:S04]  /*33f0*/  LOP3.LUT R3, R2, UR5, RZ, 0x3c, !PT ;  /* 0x0000000502037c12 */ /* 0x002fc8000f8e3cff */
[----:B------:R-:W-:Y:S01]  /*3400*/  SHF.L.U32 R3, R3, 0x1f, RZ ;  /* 0x0000001f03037819 */ /* 0x000fe200000006ff */
[----:B------:R-:W-:-:S07]  /*3410*/  IMAD.U32 R0, RZ, RZ, UR4 ;  /* 0x00000004ff007e24 */ /* 0x000fce000f8e00ff */
.L_x_63:
[----:B-1----:R1:W2:Y:S02]  /*3420*/  SYNCS.PHASECHK.TRANS64.TRYWAIT P0, [R0+URZ], R3 ;  /* 0x00000003000075a7 */ /* 0x0022a400080011ff */
[----:B--2---:R-:W-:Y:S05]  /*3430*/  @!P0 NANOSLEEP.SYNCS 0x989680 ;  /* 0x009896800000895d */ /* 0x004fea0003900000 */
[----:B------:R-:W2:Y:S02]  /*3440*/  @!P0 SYNCS.PHASECHK.TRANS64 P0, [R0+URZ], R3 ;  /* 0x00000003000085a7 */ /* 0x000ea400080010ff */
[----:B--2---:R-:W-:Y:S05]  /*3450*/  @P0 EXIT ;  /* 0x000000000000094d */ /* 0x004fea0003800000 */
[----:B------:R-:W-:Y:S05]  /*3460*/  BRA `(.L_x_63) ;  /* 0xfffffffc00ec7947 */ /* 0x000fea000383ffff */
.L_x_23:
[----:B------:R-:W1:Y:S02]  /*3470*/  S2UR UR4, SR_CgaCtaId ;  /* 0x00000000000479c3 */ /* 0x000e640000008800 */
[----:B-1----:R-:W-:-:S04]  /*3480*/  UISETP.NE.AND UP0, UPT, UR4, URZ, UPT ;  /* 0x000000ff0400728c */ /* 0x002fc8000bf05270 */
[----:B------:R-:W-:-:S09]  /*3490*/  UISETP.NE.OR UP0, UPT, UR17, 0x1, UP0 ;  /* 0x000000011100788c */ /* 0x000fd20008705670 */
[----:B------:R-:W-:Y:S05]  /*34a0*/  BRA.U UP0, `(.L_x_64) ;  /* 0x00000005004c7547 */ /* 0x000fea000b800000 */
[----:B------:R-:W1:Y:S01]  /*34b0*/  S2UR UR5, SR_CgaCtaId ;  /* 0x00000000000579c3 */ /* 0x000e620000008800 */
[----:B------:R-:W-:Y:S01]  /*34c0*/  UMOV UR4, 0x400 ;  /* 0x0000040000047882 */ /* 0x000fe20000000000 */
[----:B------:R-:W-:Y:S01]  /*34d0*/  ISETP.GE.U32.AND P2, PT, R0, 0x2, PT ;  /* 0x000000020000780c */ /* 0x000fe20003f46070 */
[----:B------:R-:W-:Y:S01]  /*34e0*/  IMAD.MOV.U32 R12, RZ, RZ, 0x1 ;  /* 0x00000001ff0c7424 */ /* 0x000fe200078e00ff */
[----:B------:R-:W-:Y:S02]  /*34f0*/  CS2R R10, SRZ ;  /* 0x00000000000a7805 */ /* 0x000fe4000001ff00 */
[----:B------:R-:W-:Y:S01]  /*3500*/  CS2R R8, SRZ ;  /* 0x0000000000087805 */ /* 0x000fe2000001ff00 */
[----:B-1----:R-:W-:-:S03]  /*3510*/  ULEA UR6, UR5, UR4, 0x18 ;  /* 0x0000000405067291 */ /* 0x002fc6000f8ec0ff */
[----:B------:R-:W-:-:S09]  /*3520*/  UMOV UR5, URZ ;  /* 0x000000ff00057c82 */ /* 0x000fd20008000000 */
.L_x_68:
[----:B------:R-:W-:Y:S02]  /*3530*/  LEA R2, R8, UR6, 0x3 ;  /* 0x0000000608027c11 */ /* 0x000fe4000f8e18ff */
[----:B------:R-:W-:-:S03]  /*3540*/  SHF.L.U32 R5, R9, 0x1f, RZ ;  /* 0x0000001f09057819 */ /* 0x000fc600000006ff */
[----:B------:R-:W-:Y:S01]  /*3550*/  VIADD R4, R2, 0x200 ;  /* 0x0000020002047836 */ /* 0x000fe20000000000 */
[----:B------:R-:W1:Y:S02]  /*3560*/  SYNCS.PHASECHK.TRANS64.TRYWAIT P0, [R2+URZ+0x1f0], R5 ;  /* 0x0001f005020075a7 */ /* 0x000e6400080011ff */
[----:B-1----:R-:W-:Y:S05]  /*3570*/  @!P0 BRA `(.L_x_65) ;  /* 0x0000007000f88947 */ /* 0x002fea0003800000 */
.L_x_191:
[----:B------:R-:W-:Y:S01]  /*3580*/  ULEA UR4, UR5, UR6, 0x3 ;  /* 0x0000000605047291 */ /* 0x000fe2000f8e18ff */
[----:B------:R-:W-:Y:S02]  /*3590*/  PRMT R4, RZ, 0x654, R4 ;  /* 0x00000654ff047816 */ /* 0x000fe40000000004 */
[----:B-1----:R-:W-:Y:S01]  /*35a0*/  SHF.L.U32 R5, R12, 0x1f, RZ ;  /* 0x0000001f0c057819 */ /* 0x002fe200000006ff */
[----:B------:R-:W-:Y:S01]  /*35b0*/  UIADD3 UR7, UPT, UPT, UR4, 0x190, URZ ;  /* 0x0000019004077890 */ /* 0x000fe2000fffe0ff */
[----:B------:R1:W-:Y:S05]  /*35c0*/  SYNCS.ARRIVE.TRANS64.RED.A1T0 RZ, [R4+URZ], RZ ;  /* 0x000000ff04ff79a7 */ /* 0x0003ea00081004ff */
[----:B------:R-:W-:Y:S01]  /*35d0*/  IMAD.U32 R7, RZ, RZ, UR7 ;  /* 0x00000007ff077e24 */ /* 0x000fe2000f8e00ff */
[----:B------:R-:W2:Y:S04]  /*35e0*/  SYNCS.PHASECHK.TRANS64.TRYWAIT P0, [UR4+0x1a0], R5 ;  /* 0x0001a005ff0075a7 */ /* 0x000ea80008001104 */
[----:B------:R-:W-:Y:S01]  /*35f0*/  PRMT R6, R0, 0x654, R7 ;  /* 0x0000065400067816 */ /* 0x000fe20000000007 */
[----:B-1----:R-:W-:Y:S01]  /*3600*/  @!P2 IMAD.MOV.U32 R4, RZ, RZ, 0x10 ;  /* 0x00000010ff04a424 */ /* 0x002fe200078e00ff */
[----:B--2---:R-:W-:Y:S06]  /*3610*/  @!P0 BRA `(.L_x_66) ;  /* 0x0000007000e48947 */ /* 0x004fec0003800000 */
.L_x_193:
[----:B------:R-:W-:Y:S01]  /*3620*/  ULEA UR8, UR5, UR6, 0x4 ;  /* 0x0000000605087291 */ /* 0x000fe2000f8e20ff */
[----:B------:R-:W-:Y:S01]  /*3630*/  SEL R3, R6, R3, !P2 ;  /* 0x0000000306037207 */ /* 0x000fe20005000000 */
[----:B------:R-:W-:Y:S01]  /*3640*/  UIADD3 UR9, UPT, UPT, UR4, 0x190, URZ ;  /* 0x0000019004097890 */ /* 0x000fe2000fffe0ff */
[----:B-1----:R-:W-:Y:S01]  /*3650*/  LEA R2, R11, UR6, 0x3 ;  /* 0x000000060b027c11 */ /* 0x002fe2000f8e18ff */
[----:B------:R-:W-:Y:S01]  /*3660*/  UIADD3 UR8, UPT, UPT, UR8, 0x220, URZ ;  /* 0x0000022008087890 */ /* 0x000fe2000fffe0ff */
[----:B------:R-:W-:Y:S01]  /*3670*/  SHF.L.U32 R5, R10, 0x1f, RZ ;  /* 0x0000001f0a057819 */ /* 0x000fe200000006ff */
[----:B------:R1:W-:Y:S01]  /*3680*/  @!P2 SYNCS.ARRIVE.TRANS64.RED RZ, [R3+URZ], R4 ;  /* 0x0000000403ffa9a7 */ /* 0x0003e200080004ff */
[----:B------:R-:W-:Y:S01]  /*3690*/  UIADD3 UR4, UPT, UPT, UR5, 0x1, URZ ;  /* 0x0000000105047890 */ /* 0x000fe2000fffe0ff */
[----:B------:R-:W-:-:S03]  /*36a0*/  VIADD R8, R8, 0x1 ;  /* 0x0000000108087836 */ /* 0x000fc60000000000 */
[----:B------:R-:W-:Y:S02]  /*36b0*/  UISETP.NE.AND UP0, UPT, UR4, 0x2, UPT ;  /* 0x000000020400788c */ /* 0x000fe4000bf05270 */
[----:B------:R-:W-:Y:S06]  /*36c0*/  UGETNEXTWORKID.BROADCAST [UR8], [UR9] ;  /* 0x00000000080073ca */ /* 0x000fec0008000100 */
[----:B------:R-:W-:Y:S01]  /*36d0*/  USEL UR7, URZ, 0x1, UP0 ;  /* 0x00000001ff077887 */ /* 0x000fe20008000000 */
[----:B------:R-:W-:Y:S01]  /*36e0*/  ISETP.NE.AND P0, PT, R8, 0x2, PT ;  /* 0x000000020800780c */ /* 0x000fe20003f05270 */
[----:B------:R-:W-:Y:S01]  /*36f0*/  USEL UR5, UR4, URZ, UP0 ;  /* 0x000000ff04057287 */ /* 0x000fe20008000000 */
[----:B------:R-:W2:Y:S03]  /*3700*/  SYNCS.PHASECHK.TRANS64.TRYWAIT P1, [R2+URZ+0x190], R5 ;  /* 0x00019005020075a7 */ /* 0x000ea600080211ff */
[----:B------:R-:W-:Y:S01]  /*3710*/  LOP3.LUT R12, R12, UR7, RZ, 0x3c, !PT ;  /* 0x000000070c0c7c12 */ /* 0x000fe2000f8e3cff */
[----:B-12---:R-:W-:Y:S07]  /*3720*/  @!P1 BRA `(.L_x_67) ;  /* 0x0000007000b89947 */ /* 0x006fee0003800000 */
.L_x_194:
[C---:B------:R-:W-:Y:S01]  /*3730*/  LEA R4, R11.reuse, UR6, 0x4 ;  /* 0x000000060b047c11 */ /* 0x040fe2000f8e20ff */
[----:B-1----:R-:W-:Y:S01]  /*3740*/  VIADD R2, R2, 0x1a0 ;  /* 0x000001a002027836 */ /* 0x002fe20000000000 */
[----:B------:R-:W-:Y:S01]  /*3750*/  SEL R8, R8, RZ, P0 ;  /* 0x000000ff08087207 */ /* 0x000fe20000000000 */
[----:B------:R-:W-:-:S03]  /*3760*/  VIADD R11, R11, 0x1 ;  /* 0x000000010b0b7836 */ /* 0x000fc60000000000 */
[----:B------:R-:W1:Y:S01]  /*3770*/  LDS.128 R4, [R4+0x220] ;  /* 0x0002200004047984 */ /* 0x000e620000000c00 */
[----:B------:R-:W-:Y:S02]  /*3780*/  PRMT R2, RZ, 0x654, R2 ;  /* 0x00000654ff027816 */ /* 0x000fe40000000002 */
[C---:B------:R-:W-:Y:S01]  /*3790*/  ISETP.NE.AND P1, PT, R11.reuse, 0x2, PT ;  /* 0x000000020b00780c */ /* 0x040fe20003f25270 */
[----:B------:R-:W-:Y:S01]  /*37a0*/  @!PT LDS RZ, [RZ] ;  /* 0x00000000fffff984 */ /* 0x000fe20000000800 */
[----:B------:R-:W-:Y:S01]  /*37b0*/  @!PT LDS RZ, [RZ] ;  /* 0x00000000fffff984 */ /* 0x000fe20000000800 */
[----:B------:R-:W-:Y:S01]  /*37c0*/  @!PT LDS RZ, [RZ] ;  /* 0x00000000fffff984 */ /* 0x000fe20000000800 */
[----:B------:R-:W-:Y:S01]  /*37d0*/  @!PT LDS RZ, [RZ] ;  /* 0x00000000fffff984 */ /* 0x000fe20000000800 */
[----:B------:R2:W-:Y:S06]  /*37e0*/  MEMBAR.ALL.CTA ;  /* 0x0000000000007992 */ /* 0x0005ec0000008000 */
[----:B--2---:R-:W2:Y:S01]  /*37f0*/  FENCE.VIEW.ASYNC.S ;  /* 0x00000000000073c6 */ /* 0x004ea20000000000 */
[----:B------:R-:W-:Y:S01]  /*3800*/  SEL R11, R11, RZ, P1 ;  /* 0x000000ff0b0b7207 */ /* 0x000fe20000800000 */
[----:B--2---:R2:W-:Y:S01]  /*3810*/  SYNCS.ARRIVE.TRANS64.RED.A1T0 RZ, [R2+URZ], RZ ;  /* 0x000000ff02ff79a7 */ /* 0x0045e200081004ff */
[----:B-1----:R-:W-:-:S02]  /*3820*/  LOP3.LUT P3, RZ, R6, 0x1, RZ, 0xc0, !PT ;  /* 0x0000000106ff7812 */ /* 0x002fc4000786c0ff */
[----:B------:R-:W-:-:S04]  /*3830*/  SEL R5, RZ, 0x1, P1 ;  /* 0x00000001ff057807 */ /* 0x000fc80000800000 */
[----:B------:R-:W-:Y:S02]  /*3840*/  LOP3.LUT R10, R10, R5, RZ, 0x3c, !PT ;  /* 0x000000050a0a7212 */ /* 0x000fe400078e3cff */
[----:B--2---:R-:W-:-:S04]  /*3850*/  SEL R2, RZ, 0x1, P0 ;  /* 0x00000001ff027807 */ /* 0x004fc80000000000 */
[----:B------:R-:W-:Y:S01]  /*3860*/  LOP3.LUT R9, R9, R2, RZ, 0x3c, !PT ;  /* 0x0000000209097212 */ /* 0x000fe200078e3cff */
[----:B------:R-:W-:Y:S06]  /*3870*/  @P3 BRA `(.L_x_68) ;  /* 0xfffffffc002c3947 */ /* 0x000fec000383ffff */
[----:B------:R-:W-:Y:S01]  /*3880*/  ULEA UR4, UR5, UR6, 0x3 ;  /* 0x0000000605047291 */ /* 0x000fe2000f8e18ff */
[----:B------:R-:W-:-:S08]  /*3890*/  SHF.L.U32 R3, R12, 0x1f, RZ ;  /* 0x0000001f0c037819 */ /* 0x000fd000000006ff */
[----:B------:R-:W1:Y:S02]  /*38a0*/  SYNCS.PHASECHK.TRANS64 P0, [UR4+0x1a0], R3 ;  /* 0x0001a003ff0075a7 */ /* 0x000e640008001004 */
[----:B-1----:R-:W-:Y:S05]  /*38b0*/  @P0 BRA `(.L_x_69) ;  /* 0x0000000000080947 */ /* 0x002fea0003800000 */
[----:B------:R-:W1:Y:S02]  /*38c0*/  SYNCS.PHASECHK.TRANS64.TRYWAIT P0, [UR4+0x1a0], R3 ;  /* 0x0001a003ff0075a7 */ /* 0x000e640008001104 */
[----:B-1----:R-:W-:Y:S05]  /*38d0*/  @!P0 BRA `(.L_x_70) ;  /* 0x0000007000608947 */ /* 0x002fea0003800000 */
.L_x_69:
[----:B------:R-:W-:-:S04]  /*38e0*/  UIADD3 UR7, UPT, UPT, UR5, 0x1, URZ ;  /* 0x0000000105077890 */ /* 0x000fc8000fffe0ff */
[----:B------:R-:W-:-:S04]  /*38f0*/  UISETP.NE.AND UP0, UPT, UR7, 0x2, UPT ;  /* 0x000000020700788c */ /* 0x000fc8000bf05270 */
[----:B------:R-:W-:Y:S02]  /*3900*/  USEL UR8, URZ, 0x1, UP0 ;  /* 0x00000001ff087887 */ /* 0x000fe40008000000 */
[----:B------:R-:W-:-:S04]  /*3910*/  USEL UR7, UR7, URZ, UP0 ;  /* 0x000000ff07077287 */ /* 0x000fc80008000000 */
[----:B------:R-:W-:Y:S01]  /*3920*/  ULEA UR7, UR7, UR6, 0x3 ;  /* 0x0000000607077291 */ /* 0x000fe2000f8e18ff */
[----:B-1----:R-:W-:-:S04]  /*3930*/  LOP3.LUT R3, R12, UR8, RZ, 0x3c, !PT ;  /* 0x000000080c037c12 */ /* 0x002fc8000f8e3cff */
[----:B------:R-:W-:-:S04]  /*3940*/  SHF.L.U32 R0, R3, 0x1f, RZ ;  /* 0x0000001f03007819 */ /* 0x000fc800000006ff */
[----:B------:R-:W1:Y:S02]  /*3950*/  SYNCS.PHASECHK.TRANS64 P0, [UR7+0x1a0], R0 ;  /* 0x0001a000ff0075a7 */ /* 0x000e640008001007 */
[----:B-1----:R-:W-:Y:S05]  /*3960*/  @P0 EXIT ;  /* 0x000000000000094d */ /* 0x002fea0003800000 */
[----:B------:R-:W-:Y:S02]  /*3970*/  SHF.L.U32 R3, R3, 0x1f, RZ ;  /* 0x0000001f03037819 */ /* 0x000fe400000006ff */
[----:B------:R-:W-:-:S07]  /*3980*/  MOV R0, UR7 ;  /* 0x0000000700007c02 */ /* 0x000fce0008000f00 */
.L_x_71:
[----:B-1----:R1:W2:Y:S02]  /*3990*/  SYNCS.PHASECHK.TRANS64.TRYWAIT P0, [R0+URZ+0x1a0], R3 ;  /* 0x0001a003000075a7 */ /* 0x0022a400080011ff */
[----:B--2---:R-:W-:Y:S05]  /*39a0*/  @!P0 NANOSLEEP.SYNCS 0x989680 ;  /* 0x009896800000895d */ /* 0x004fea0003900000 */
[----:B------:R-:W2:Y:S02]  /*39b0*/  @!P0 SYNCS.PHASECHK.TRANS64 P0, [R0+URZ+0x1a0], R3 ;  /* 0x0001a003000085a7 */ /* 0x000ea400080010ff */
[----:B--2---:R-:W-:Y:S05]  /*39c0*/  @P0 EXIT ;  /* 0x000000000000094d */ /* 0x004fea0003800000 */
[----:B------:R-:W-:Y:S05]  /*39d0*/  BRA `(.L_x_71) ;  /* 0xfffffffc00ec7947 */ /* 0x000fea000383ffff */
.L_x_64:
[----:B------:R-:W-:Y:S05]  /*39e0*/  BRA.U UP4, `(.L_x_72) ;  /* 0x0000000d04847547 */ /* 0x000fea000b800000 */
[----:B------:R-:W1:Y:S01]  /*39f0*/  S2UR UR7, SR_CgaCtaId ;  /* 0x00000000000779c3 */ /* 0x000e620000008800 */
[----:B------:R-:W-:Y:S01]  /*3a00*/  UMOV UR4, 0x40 ;  /* 0x0000004000047882 */ /* 0x000fe20000000000 */
[----:B------:R-:W-:Y:S01]  /*3a10*/  NOP ;  /* 0x0000000000007918 */ /* 0x000fe20000000000 */
[----:B------:R-:W-:Y:S01]  /*3a20*/  UMOV UR6, 0x400 ;  /* 0x0000040000067882 */ /* 0x000fe20000000000 */
[----:B-1----:R-:W-:Y:S02]  /*3a30*/  ULEA UR5, UR7, UR4, 0x18 ;  /* 0x0000000407057291 */ /* 0x002fe4000f8ec0ff */
[----:B------:R-:W-:-:S07]  /*3a40*/  ULEA UR6, UR7, UR6, 0x18 ;  /* 0x0000000607067291 */ /* 0x000fce000f8ec0ff */
[----:B------:R-:W1:Y:S02]  /*3a50*/  LDS.U8 R0, [UR5+0x1c] ;  /* 0x00001c05ff007984 */ /* 0x000e640008000000 */
[----:B-1----:R-:W-:-:S13]  /*3a60*/  ISETP.NE.AND P0, PT, R0, RZ, PT ;  /* 0x000000ff0000720c */ /* 0x002fda0003f05270 */
[----:B------:R-:W-:Y:S05]  /*3a70*/  @P0 BRA `(.L_x_73) ;  /* 0x0000000000580947 */ /* 0x000fea0003800000 */
[----:B------:R-:W-:-:S13]  /*3a80*/  ELECT P0, URZ, PT ;  /* 0x0000000000ff782f */ /* 0x000fda0003800000 */
[----:B------:R-:W-:Y:S05]  /*3a90*/  @!P0 BRA `(.L_x_74) ;  /* 0x0000000000608947 */ /* 0x000fea0003800000 */
[----:B------:R-:W-:Y:S01]  /*3aa0*/  UMOV UR4, 0x10 ;  /* 0x0000001000047882 */ /* 0x000fe20000000000 */
[----:B------:R-:W-:Y:S01]  /*3ab0*/  HFMA2 R0, -RZ, RZ, 0, 5.9604644775390625e-08 ;  /* 0x00000001ff007431 */ /* 0x000fe200000001ff */
[----:B------:R-:W-:-:S03]  /*3ac0*/  MOV R3, 0xffff ;  /* 0x0000ffff00037802 */ /* 0x000fc60000000f00 */
[----:B------:R-:W-:Y:S04]  /*3ad0*/  DEPBAR.LE SB1, 0x36 ;  /* 0x00009d800000791a */ /* 0x000fe80000000000 */
[----:B------:R-:W1:Y:S02]  /*3ae0*/  UTCATOMSWS.FIND_AND_SET.ALIGN UP0, UR4, UR4 ;  /* 0x00000004000475e3 */ /* 0x000e640008000800 */
[----:B-1----:R-:W-:Y:S01]  /*3af0*/  MOV R4, UR4 ;  /* 0x0000000400047c02 */ /* 0x002fe20008000f00 */
[----:B------:R-:W-:Y:S06]  /*3b00*/  BRA.U UP0, `(.L_x_75) ;  /* 0x0000000100187547 */ /* 0x000fec000b800000 */
.L_x_76:
[----:B------:R-:W-:Y:S05]  /*3b10*/  NANOSLEEP 0x64 ;  /* 0x000000640000795d */ /* 0x000fea0003800000 */
[----:B------:R-:W-:-:S05]  /*3b20*/  UMOV UR4, 0x10 ;  /* 0x0000001000047882 */ /* 0x000fca0000000000 */
[----:B------:R-:W-:Y:S04]  /*3b30*/  DEPBAR.LE SB1, 0x36 ;  /* 0x00009d800000791a */ /* 0x000fe80000000000 */
[----:B------:R-:W1:Y:S02]  /*3b40*/  UTCATOMSWS.FIND_AND_SET.ALIGN UP0, UR4, UR4 ;  /* 0x00000004000475e3 */ /* 0x000e640008000800 */
[----:B-1----:R-:W-:Y:S01]  /*3b50*/  MOV R4, UR4 ;  /* 0x0000000400047c02 */ /* 0x002fe20008000f00 */
[----:B------:R-:W-:Y:S05]  /*3b60*/  BRA.U !UP0, `(.L_x_76) ;  /* 0xfffffffd08e87547 */ /* 0x000fea000b83ffff */
.L_x_75:
[-C--:B------:R-:W-:Y:S02]  /*3b70*/  SHF.L.U32 R3, R3, R4.reuse, RZ ;  /* 0x0000000403037219 */ /* 0x080fe400000006ff */
[----:B------:R-:W-:Y:S01]  /*3b80*/  SHF.L.U32 R0, R0, R4, RZ ;  /* 0x0000000400007219 */ /* 0x000fe200000006ff */
[----:B------:R-:W-:Y:S02]  /*3b90*/  IMAD.SHL.U32 R4, R4, 0x20, RZ ;  /* 0x0000002004047824 */ /* 0x000fe400078e00ff */
[----:B------:R1:W-:Y:S04]  /*3ba0*/  ATOMS.OR RZ, [UR5+0x14], R3 ;  /* 0x00001403ffff798c */ /* 0x0003e8000b000005 */
[----:B------:R1:W-:Y:S04]  /*3bb0*/  ATOMS.OR RZ, [UR5+0x18], R0 ;  /* 0x00001800ffff798c */ /* 0x0003e8000b000005 */
[----:B------:R1:W-:Y:S01]  /*3bc0*/  STS [UR6+0x240], R4 ;  /* 0x00024004ff007988 */ /* 0x0003e20008000806 */
[----:B------:R-:W-:Y:S05]  /*3bd0*/  BRA `(.L_x_74) ;  /* 0x0000000000107947 */ /* 0x000fea0003800000 */
.L_x_73:
[----:B------:R-:W-:Y:S02]  /*3be0*/  MOV R0, 0xffffffff ;  /* 0xffffffff00007802 */ /* 0x000fe40000000f00 */
[----:B------:R-:W-:-:S03]  /*3bf0*/  MOV R4, 0x3c20 ;  /* 0x00003c2000047802 */ /* 0x000fc60000000f00 */
[----:B------:R1:W-:Y:S04]  /*3c00*/  STS [UR6+0x240], R0 ;  /* 0x00024000ff007988 */ /* 0x0003e80008000806 */
[----:B-1---5:R-:W-:Y:S05]  /*3c10*/  CALL.REL.NOINC `($__internal_1_$__cuda_sm10x_tcgen05_guardrail_trap_phase_invalid_during_alloc) ;  /* 0x0000007400a47944 */ /* 0x022fea0003c00000 */
.L_x_74:
[----:B------:R-:W-:Y:S05]  /*3c20*/  WARPSYNC.ALL ;  /* 0x0000000000007948 */ /* 0x000fea0003800000 */
[----:B------:R-:W2:Y:S01]  /*3c30*/  S2UR UR4, SR_CgaCtaId ;  /* 0x00000000000479c3 */ /* 0x000ea20000008800 */
[----:B------:R-:W-:Y:S01]  /*3c40*/  UMOV UR13, 0x400 ;  /* 0x00000400000d7882 */ /* 0x000fe20000000000 */
[----:B------:R-:W-:-:S06]  /*3c50*/  NOP ;  /* 0x0000000000007918 */ /* 0x000fcc0000000000 */
[----:B------:R-:W-:Y:S06]  /*3c60*/  BAR.ARV 0x6, 0xa0 ;  /* 0x0182800000007b1d */ /* 0x000fec0000002000 */
[----:B------:R-:W3:Y:S01]  /*3c70*/  LDCU UR5, c[0x0][0x38c] ;  /* 0x00007180ff0577ac */ /* 0x000ee20008000800 */
[----:B------:R-:W-:Y:S01]  /*3c80*/  LOP3.LUT R2, R2, 0xffff, RZ, 0xc0, !PT ;  /* 0x0000ffff02027812 */ /* 0x000fe200078ec0ff */
[----:B------:R-:W-:Y:S01]  /*3c90*/  IMAD.MOV.U32 R11, RZ, RZ, 0x1 ;  /* 0x00000001ff0b7424 */ /* 0x000fe200078e00ff */
[----:B------:R-:W-:Y:S01]  /*3ca0*/  CS2R R8, SRZ ;  /* 0x0000000000087805 */ /* 0x000fe2000001ff00 */
[----:B------:R-:W4:Y:S01]  /*3cb0*/  LDCU UR8, c[0x0][0x38c] ;  /* 0x00007180ff0877ac */ /* 0x000f220008000800 */
[----:B------:R-:W-:Y:S01]  /*3cc0*/  R2UR UR15, R2 ;  /* 0x00000000020f72ca */ /* 0x000fe200000e0000 */
[----:B------:R-:W-:Y:S01]  /*3cd0*/  IMAD.MOV.U32 R10, RZ, RZ, RZ ;  /* 0x000000ffff0a7224 */ /* 0x000fe200078e00ff */
[----:B------:R-:W-:Y:S01]  /*3ce0*/  UMOV UR18, URZ ;  /* 0x000000ff00127c82 */ /* 0x000fe20008000000 */
[----:B------:R-:W-:Y:S01]  /*3cf0*/  UMOV UR10, URZ ;  /* 0x000000ff000a7c82 */ /* 0x000fe20008000000 */
[----:B--2---:R-:W-:Y:S01]  /*3d00*/  ULEA UR13, UR4, UR13, 0x18 ;  /* 0x0000000d040d7291 */ /* 0x004fe2000f8ec0ff */
[----:B------:R-:W-:Y:S01]  /*3d10*/  UMOV UR20, 0x0 ;  /* 0x0000000000147882 */ /* 0x000fe20000000000 */
[----:B------:R-:W-:-:S02]  /*3d20*/  UMOV UR21, 0x4400010 ;  /* 0x0440001000157882 */ /* 0x000fc40000000000 */
[----:B------:R-:W-:Y:S02]  /*3d30*/  UIADD3 UR6, UPT, UPT, UR13, 0x6600, URZ ;  /* 0x000066000d067890 */ /* 0x000fe4000fffe0ff */
[----:B------:R-:W-:Y:S02]  /*3d40*/  UIADD3 UR7, UPT, UPT, UR13, 0x10600, URZ ;  /* 0x000106000d077890 */ /* 0x000fe4000fffe0ff */
[----:B---3--:R-:W-:Y:S01]  /*3d50*/  UIADD3 UR5, UPT, UPT, UR5, 0x1f, URZ ;  /* 0x0000001f05057890 */ /* 0x008fe2000fffe0ff */
[----:B-1----:R-:W1:Y:S01]  /*3d60*/  LDS R0, [UR13+0x240] ;  /* 0x0002400dff007984 */ /* 0x002e620008000800 */
[----:B------:R-:W-:Y:S02]  /*3d70*/  USHF.R.U32.HI UR6, URZ, 0x4, UR6 ;  /* 0x00000004ff067899 */ /* 0x000fe40008011606 */
[----:B------:R-:W-:Y:S02]  /*3d80*/  USHF.R.S32.HI UR4, URZ, 0x1f, UR5 ;  /* 0x0000001fff047899 */ /* 0x000fe40008011405 */
[----:B------:R-:W-:-:S02]  /*3d90*/  ULOP3.LUT UR6, UR6, 0x3fff, URZ, 0xc0, !UPT ;  /* 0x00003fff06067892 */ /* 0x000fc4000f8ec0ff */
[----:B------:R-:W-:Y:S02]  /*3da0*/  ULEA.HI UR4, UR4, UR5, URZ, 0x5 ;  /* 0x0000000504047291 */ /* 0x000fe4000f8f28ff */
[----:B------:R-:W-:Y:S02]  /*3db0*/  USHF.R.U32.HI UR5, URZ, 0x4, UR7 ;  /* 0x00000004ff057899 */ /* 0x000fe40008011607 */
[----:B------:R-:W-:Y:S02]  /*3dc0*/  USHF.R.S32.HI UR22, URZ, 0x5, UR4 ;  /* 0x00000005ff167899 */ /* 0x000fe40008011404 */
[----:B------:R-:W-:Y:S02]  /*3dd0*/  ULOP3.LUT UR5, UR5, 0x3fff, URZ, 0xc0, !UPT ;  /* 0x00003fff05057892 */ /* 0x000fe4000f8ec0ff */
[----:B------:R-:W-:Y:S02]  /*3de0*/  UISETP.LT.AND UP0, UPT, UR22, 0x1, UPT ;  /* 0x000000011600788c */ /* 0x000fe4000bf01270 */
[----:B------:R-:W-:-:S02]  /*3df0*/  ULOP3.LUT UR16, UR6, 0x10000, URZ, 0xfc, !UPT ;  /* 0x0001000006107892 */ /* 0x000fc4000f8efcff */
[----:B------:R-:W-:Y:S02]  /*3e00*/  USEL UR23, UR22, 0x1, !UP0 ;  /* 0x0000000116177887 */ /* 0x000fe4000c000000 */
[----:B------:R-:W-:Y:S02]  /*3e10*/  ULOP3.LUT UR17, UR5, 0x10000, URZ, 0xfc, !UPT ;  /* 0x0001000005117892 */ /* 0x000fe4000f8efcff */
[----:B------:R-:W-:Y:S02]  /*3e20*/  UIADD3 UR23, UPT, UPT, -UR23, URZ, URZ ;  /* 0x000000ff17177290 */ /* 0x000fe4000fffe1ff */
[----:B----4-:R-:W-:Y:S01]  /*3e30*/  UISETP.GE.AND UP4, UPT, UR8, 0x1, UPT ;  /* 0x000000010800788c */ /* 0x010fe2000bf86270 */
[----:B-1----:R-:W-:-:S15]  /*3e40*/  R2UR UR24, R0 ;  /* 0x00000000001872ca */ /* 0x002fde00000e0000 */
.L_x_83:
[----:B------:R-:W-:Y:S02]  /*3e50*/  LEA R0, R10, UR13, 0x3 ;  /* 0x0000000d0a007c11 */ /* 0x000fe4000f8e18ff */
[----:B------:R-:W-:Y:S02]  /*3e60*/  SHF.L.U32 R5, R9, 0x1f, RZ ;  /* 0x0000001f09057819 */ /* 0x000fe400000006ff */
[----:B------:R-:W-:Y:S01]  /*3e70*/  PLOP3.LUT P0, PT, PT, PT, UP4, 0x80, 0x8 ;  /* 0x000000000008781c */ /* 0x000fe20003f0f048 */
[----:B------:R-:W-:Y:S01]  /*3e80*/  VIADD R3, R0, 0x1a0 ;  /* 0x000001a000037836 */ /* 0x000fe20000000000 */
[----:B-1----:R-:W1:Y:S02]  /*3e90*/  SYNCS.PHASECHK.TRANS64.TRYWAIT P1, [R0+URZ+0x190], R5 ;  /* 0x00019005000075a7 */ /* 0x002e6400080211ff */
[----:B-1-3--:R-:W-:Y:S09]  /*3ea0*/  @!P1 BRA `(.L_x_77) ;  /* 0x0000006c00049947 */ /* 0x00aff20003800000 */
.L_x_196:
[----:B------:R-:W-:Y:S01]  /*3eb0*/  LEA R4, R10, UR13, 0x4 ;  /* 0x0000000d0a047c11 */ /* 0x000fe2000f8e20ff */
[----:B------:R-:W-:Y:S01]  /*3ec0*/  @UP4 ULEA UR4, UR10, UR13, 0x3 ;  /* 0x0000000d0a044291 */ /* 0x000fe2000f8e18ff */
[----:B------:R-:W-:Y:S01]  /*3ed0*/  PLOP3.LUT P2, PT, PT, PT, PT, 0x80, 0x8 ;  /* 0x000000000008781c */ /* 0x000fe20003f4f070 */
[----:B------:R-:W-:Y:S01]  /*3ee0*/  ULEA UR19, UR18, UR13, 0x3 ;  /* 0x0000000d12137291 */ /* 0x000fe2000f8e18ff */
[----:B------:R-:W-:Y:S02]  /*3ef0*/  PRMT R3, RZ, 0x654, R3 ;  /* 0x00000654ff037816 */ /* 0x000fe40000000003 */
[----:B-1----:R-:W1:Y:S01]  /*3f00*/  LDS.128 R4, [R4+0x220] ;  /* 0x0002200004047984 */ /* 0x002e620000000c00 */
[----:B------:R-:W-:Y:S02]  /*3f10*/  @P0 SHF.L.U32 R2, R8, 0x1f, RZ ;  /* 0x0000001f08020819 */ /* 0x000fe400000006ff */
[----:B------:R-:W-:Y:S01]  /*3f20*/  SHF.L.U32 R0, R11, 0x1f, RZ ;  /* 0x0000001f0b007819 */ /* 0x000fe200000006ff */
[----:B------:R-:W-:Y:S01]  /*3f30*/  @!PT LDS RZ, [RZ] ;  /* 0x00000000fffff984 */ /* 0x000fe20000000800 */
[----:B------:R-:W-:Y:S01]  /*3f40*/  @!PT LDS RZ, [RZ] ;  /* 0x00000000fffff984 */ /* 0x000fe20000000800 */
[----:B------:R-:W-:Y:S01]  /*3f50*/  @!PT LDS RZ, [RZ] ;  /* 0x00000000fffff984 */ /* 0x000fe20000000800 */
[----:B------:R-:W-:Y:S01]  /*3f60*/  @!PT LDS RZ, [RZ] ;  /* 0x00000000fffff984 */ /* 0x000fe20000000800 */
[----:B------:R2:W-:Y:S06]  /*3f70*/  MEMBAR.ALL.CTA ;  /* 0x0000000000007992 */ /* 0x0005ec0000008000 */
[----:B--2---:R-:W2:Y:S02]  /*3f80*/  FENCE.VIEW.ASYNC.S ;  /* 0x00000000000073c6 */ /* 0x004ea40000000000 */
[----:B--2---:R2:W-:Y:S01]  /*3f90*/  SYNCS.ARRIVE.TRANS64.RED.A1T0 RZ, [R3+URZ], RZ ;  /* 0x000000ff03ff79a7 */ /* 0x0045e200081004ff */
[----:B------:R2:W3:Y:S01]  /*3fa0*/  @P0 SYNCS.PHASECHK.TRANS64.TRYWAIT P2, [UR4], R2 ;  /* 0x00000002ff0005a7 */ /* 0x0004e20008041104 */
[----:B-1----:R-:W-:Y:S01]  /*3fb0*/  LOP3.LUT P1, RZ, R6, 0x1, RZ, 0xc0, !PT ;  /* 0x0000000106ff7812 */ /* 0x002fe2000782c0ff */
[----:B------:R-:W1:Y:S02]  /*3fc0*/  SYNCS.PHASECHK.TRANS64.TRYWAIT P0, [UR19+0x1d0], R0 ;  /* 0x0001d000ff0075a7 */ /* 0x000e640008001113 */
[----:B-123--:R-:W-:Y:S10]  /*3fd0*/  @!P0 BRA `(.L_x_78) ;  /* 0x0000006800cc8947 */ /* 0x00eff40003800000 */
.L_x_198:
[----:B------:R-:W-:Y:S01]  /*3fe0*/  IADD3 R10, PT, PT, R10, 0x1, RZ ;  /* 0x000000010a0a7810 */ /* 0x000fe20007ffe0ff */
[----:B------:R-:W-:Y:S06]  /*3ff0*/  BRA.U !UP4, `(.L_x_79) ;  /* 0x000000010ca07547 */ /* 0x000fec000b800000 */
[----:B------:R-:W-:Y:S02]  /*4000*/  ULEA.HI UR4, UR18, UR18, URZ, 0x1 ;  /* 0x0000001212047291 */ /* 0x000fe4000f8f08ff */
[----:B------:R-:W-:Y:S02]  /*4010*/  UPLOP3.LUT UP2, UPT, UPT, UPT, UPT, 0x40, 0x4 ;  /* 0x000000000004789c */ /* 0x000fe40003f4e870 */
[----:B------:R-:W-:Y:S02]  /*4020*/  USHF.L.U32 UR5, UR4, 0x7, URZ ;  /* 0x0000000704057899 */ /* 0x000fe400080006ff */
[----:B------:R-:W-:Y:S02]  /*4030*/  ULOP3.LUT UR14, UR4, 0xffe, URZ, 0xc0, !UPT ;  /* 0x00000ffe040e7892 */ /* 0x000fe4000f8ec0ff */
[----:B------:R-:W-:Y:S02]  /*4040*/  ULOP3.LUT UR4, UR5, 0xffffff00, URZ, 0xc0, !UPT ;  /* 0xffffff0005047892 */ /* 0x000fe4000f8ec0ff */
[----:B------:R-:W-:-:S02]  /*4050*/  UIADD3 UR14, UPT, UPT, -UR14, UR18, URZ ;  /* 0x000000120e0e7290 */ /* 0x000fc4000fffe1ff */
[----:B------:R-:W-:Y:S01]  /*4060*/  UIADD3 UR4, UPT, UPT, UR24, UR4, URZ ;  /* 0x0000000418047290 */ /* 0x000fe2000fffe0ff */
[----:B------:R-:W-:Y:S01]  /*4070*/  UMOV UR12, UR23 ;  /* 0x00000017000c7c82 */ /* 0x000fe20008000000 */
[----:B------:R-:W-:Y:S02]  /*4080*/  UMOV UR11, UR22 ;  /* 0x00000016000b7c82 */ /* 0x000fe40008000000 */
[----:B------:R-:W-:Y:S01]  /*4090*/  ULEA UR14, UR14, UR4, 0x14 ;  /* 0x000000040e0e7291 */ /* 0x000fe2000f8ea0ff */
[----:B------:R-:W-:-:S11]  /*40a0*/  UMOV UR5, UR10 ;  /* 0x0000000a00057c82 */ /* 0x000fd60008000000 */
.L_x_82:
[----:B------:R-:W-:Y:S02]  /*40b0*/  UIADD3 UR12, UPT, UPT, UR12, 0x1, URZ ;  /* 0x000000010c0c7890 */ /* 0x000fe4000fffe0ff */
[----:B--2---:R-:W-:Y:S02]  /*40c0*/  ULEA UR6, UR5, UR13, 0x3 ;  /* 0x0000000d05067291 */ /* 0x004fe4000f8e18ff */
[----:B------:R-:W-:Y:S01]  /*40d0*/  UISETP.NE.AND UP3, UPT, UR12, URZ, UPT ;  /* 0x000000ff0c00728c */ /* 0x000fe2000bf65270 */
[----:B---3--:R-:W-:Y:S10]  /*40e0*/  @P2 BRA `(.L_x_80) ;  /* 0x00000000000c2947 */ /* 0x008ff40003800000 */
[----:B-1----:R-:W-:Y:S04]  /*40f0*/  SHF.L.U32 R3, R8, 0x1f, RZ ;  /* 0x0000001f08037819 */ /* 0x002fe800000006ff */
[----:B------:R-:W1:Y:S02]  /*4100*/  SYNCS.PHASECHK.TRANS64.TRYWAIT P0, [UR6], R3 ;  /* 0x00000003ff0075a7 */ /* 0x000e640008001106 */
[----:B-1----:R-:W-:Y:S05]  /*4110*/  @!P0 BRA `(.L_x_81) ;  /* 0x0000006800948947 */ /* 0x002fea0003800000 */
.L_x_80:
[----:B------:R-:W-:Y:S01]  /*4120*/  UISETP.NE.AND UP0, UPT, UR11, 0x1, UPT ;  /* 0x000000010b00788c */ /* 0x000fe2000bf05270 */
[----:B------:R-:W-:Y:S01]  /*4130*/  PLOP3.LUT P2, PT, PT, PT, PT, 0x80, 0x8 ;  /* 0x000000000008781c */ /* 0x000fe20003f4f070 */
[----:B------:R-:W-:Y:S02]  /*4140*/  UIADD3 UR4, UPT, UPT, UR5, 0x1, URZ ;  /* 0x0000000105047890 */ /* 0x000fe4000fffe0ff */
[----:B------:R-:W-:Y:S02]  /*4150*/  ULEA UR8, UR5, UR17, 0x9 ;  /* 0x0000001105087291 */ /* 0x000fe4000f8e48ff */
[----:B------:R-:W-:Y:S01]  /*4160*/  UISETP.NE.AND UP1, UPT, UR4, 0x14, UPT ;  /* 0x000000140400788c */ /* 0x000fe2000bf25270 */
[----:B------:R-:W-:Y:S01]  /*4170*/  PLOP3.LUT P0, PT, PT, PT, UP0, 0x80, 0x8 ;  /* 0x000000000008781c */ /* 0x000fe20003f0f008 */
[----:B------:R-:W-:Y:S02]  /*4180*/  UIADD3 UR11, UPT, UPT, UR11, -0x1, URZ ;  /* 0xffffffff0b0b7890 */ /* 0x000fe4000fffe0ff */
[----:B------:R-:W-:Y:S02]  /*4190*/  USEL UR7, URZ, 0x1, UP1 ;  /* 0x00000001ff077887 */ /* 0x000fe40008800000 */
[----:B------:R-:W-:Y:S01]  /*41a0*/  USEL UR10, UR4, URZ, UP1 ;  /* 0x000000ff040a7287 */ /* 0x000fe20008800000 */
[----:B------:R-:W-:Y:S03]  /*41b0*/  UMOV UR9, 0xc0004010 ;  /* 0xc000401000097882 */ /* 0x000fe60000000000 */
[----:B------:R-:W-:Y:S01]  /*41c0*/  @UP0 ULEA UR4, UR10, UR13, 0x3 ;  /* 0x0000000d0a040291 */ /* 0x000fe2000f8e18ff */
[----:B------:R-:W-:Y:S01]  /*41d0*/  LOP3.LUT R8, R8, UR7, RZ, 0x3c, !PT ;  /* 0x0000000708087c12 */ /* 0x000fe2000f8e3cff */
[----:B------:R-:W-:Y:S03]  /*41e0*/  UMOV UR7, 0xc0004010 ;  /* 0xc000401000077882 */ /* 0x000fe60000000000 */
[----:B-1----:R-:W-:Y:S04]  /*41f0*/  @P0 SHF.L.U32 R0, R8, 0x1f, RZ ;  /* 0x0000001f08000819 */ /* 0x002fe800000006ff */
[----:B------:R2:W3:Y:S01]  /*4200*/  @P0 SYNCS.PHASECHK.TRANS64.TRYWAIT P2, [UR4], R0 ;  /* 0x00000000ff0005a7 */ /* 0x0004e20008041104 */
[----:B------:R-:W-:Y:S02]  /*4210*/  UIADD3 UR4, UPT, UPT, UR6, 0xa0, URZ ;  /* 0x000000a006047890 */ /* 0x000fe4000fffe0ff */
[----:B------:R-:W-:Y:S03]  /*4220*/  ULEA UR6, UR5, UR16, 0x7 ;  /* 0x0000001005067291 */ /* 0x000fe6000f8e38ff */
[----:B------:R-:W-:Y:S06]  /*4230*/  UMOV UR5, UR10 ;  /* 0x0000000a00057c82 */ /* 0x000fec0008000000 */
[----:B------:R2:W-:Y:S01]  /*4240*/  UTCQMMA gdesc[UR6], gdesc[UR8], tmem[UR14], tmem[UR20], idesc[UR21], UP2 ;  /* 0x00ff1408060075ea */ /* 0x0005e2000900030e */
[----:B------:R-:W-:Y:S01]  /*4250*/  UPLOP3.LUT UP2, UPT, UPT, UPT, UPT, 0x80, 0x8 ;  /* 0x000000000008789c */ /* 0x000fe20003f4f070 */
[----:B------:R2:W-:Y:S01]  /*4260*/  UTCBAR.MULTICAST [UR4], URZ, UR15 ;  /* 0x000000ff040073e9 */ /* 0x0005e2000800080f */
[----:B------:R-:W-:Y:S09]  /*4270*/  BRA.U UP3, `(.L_x_82) ;  /* 0xfffffffd038c7547 */ /* 0x000ff2000b83ffff */
.L_x_79:
[----:B--2---:R-:W-:Y:S01]  /*4280*/  UIADD3 UR4, UPT, UPT, UR18, 0x1, URZ ;  /* 0x0000000112047890 */ /* 0x004fe2000fffe0ff */
[C---:B------:R-:W-:Y:S01]  /*4290*/  ISETP.NE.AND P0, PT, R10.reuse, 0x2, PT ;  /* 0x000000020a00780c */ /* 0x040fe20003f05270 */
[----:B------:R-:W-:Y:S02]  /*42a0*/  UIADD3 UR5, UPT, UPT, UR19, 0x1b0, URZ ;  /* 0x000001b013057890 */ /* 0x000fe4000fffe0ff */
[----:B------:R-:W-:Y:S01]  /*42b0*/  UISETP.NE.AND UP0, UPT, UR4, 0x4, UPT ;  /* 0x000000040400788c */ /* 0x000fe2000bf05270 */
[----:B-1----:R-:W-:Y:S02]  /*42c0*/  SEL R0, RZ, 0x1, P0 ;  /* 0x00000001ff007807 */ /* 0x002fe40000000000 */
[----:B------:R-:W-:Y:S01]  /*42d0*/  SEL R10, R10, RZ, P0 ;  /* 0x000000ff0a0a7207 */ /* 0x000fe20000000000 */
[----:B------:R-:W-:Y:S01]  /*42e0*/  USEL UR6, URZ, 0x1, UP0 ;  /* 0x00000001ff067887 */ /* 0x000fe20008000000 */
[----:B------:R-:W-:Y:S01]  /*42f0*/  LOP3.LUT R9, R9, R0, RZ, 0x3c, !PT ;  /* 0x0000000009097212 */ /* 0x000fe200078e3cff */
[----:B------:R-:W-:Y:S01]  /*4300*/  USEL UR18, UR4, URZ, UP0 ;  /* 0x000000ff04127287 */ /* 0x000fe20008000000 */
[----:B------:R1:W-:Y:S03]  /*4310*/  UTCBAR [UR5], URZ ;  /* 0x000000ff050073e9 */ /* 0x0003e600080000ff */
[----:B------:R-:W-:Y:S01]  /*4320*/  LOP3.LUT R11, R11, UR6, RZ, 0x3c, !PT ;  /* 0x000000060b0b7c12 */ /* 0x000fe2000f8e3cff */
[----:B------:R-:W-:Y:S07]  /*4330*/  @P1 BRA `(.L_x_83) ;  /* 0xfffffff800c41947 */ /* 0x000fee000383ffff */
[----:B------:R-:W2:Y:S01]  /*4340*/  S2UR UR8, SR_CgaCtaId ;  /* 0x00000000000879c3 */ /* 0x000ea20000008800 */
[----:B------:R-:W-:Y:S01]  /*4350*/  ELECT P0, URZ, PT ;  /* 0x0000000000ff782f */ /* 0x000fe20003800000 */
[----:B------:R-:W-:Y:S01]  /*4360*/  IMAD.MOV.U32 R0, RZ, RZ, 0x1 ;  /* 0x00000001ff007424 */ /* 0x000fe200078e00ff */
[----:B------:R-:W-:Y:S01]  /*4370*/  UIADD3 UR13, UPT, UPT, UR13, 0x1d0, URZ ;  /* 0x000001d00d0d7890 */ /* 0x000fe2000fffe0ff */
[----:B------:R-:W-:Y:S01]  /*4380*/  SHF.L.U32 R3, R11, 0x1f, RZ ;  /* 0x0000001f0b037819 */ /* 0x000fe200000006ff */
[----:B------:R-:W-:-:S03]  /*4390*/  UMOV UR4, 0x40 ;  /* 0x0000004000047882 */ /* 0x000fc60000000000 */
[----:B------:R-:W-:Y:S01]  /*43a0*/  UVIRTCOUNT.DEALLOC.SMPOOL 0x80 ;  /* 0x000000800000784c */ /* 0x000fe20000000000 */
[----:B--2---:R-:W-:Y:S02]  /*43b0*/  ULEA UR8, UR8, UR4, 0x18 ;  /* 0x0000000408087291 */ /* 0x004fe4000f8ec0ff */
[----:B------:R-:W-:-:S07]  /*43c0*/  ULEA UR4, UR18, UR13, 0x3 ;  /* 0x0000000d12047291 */ /* 0x000fce000f8e18ff */
[----:B------:R2:W-:Y:S02]  /*43d0*/  @P0 STS.U8 [UR8+0x1c], R0 ;  /* 0x00001c00ff000988 */ /* 0x0005e40008000008 */
[----:B------:R-:W4:Y:S02]  /*43e0*/  SYNCS.PHASECHK.TRANS64.TRYWAIT P0, [UR4], R3 ;  /* 0x00000003ff0075a7 */ /* 0x000f240008001104 */
[----:B--2-4-:R-:W-:Y:S05]  /*43f0*/  @!P0 BRA `(.L_x_84) ;  /* 0x0000006400f48947 */ /* 0x014fea0003800000 */
.L_x_201:
[----:B------:R-:W-:-:S04]  /*4400*/  UIADD3 UR4, UPT, UPT, UR18, 0x1, URZ ;  /* 0x0000000112047890 */ /* 0x000fc8000fffe0ff */
[----:B------:R-:W-:-:S04]  /*4410*/  UISETP.NE.AND UP0, UPT, UR4, 0x4, UPT ;  /* 0x000000040400788c */ /* 0x000fc8000bf05270 */
[----:B------:R-:W-:Y:S02]  /*4420*/  USEL UR6, URZ, 0x1, UP0 ;  /* 0x00000001ff067887 */ /* 0x000fe40008000000 */
[----:B------:R-:W-:-:S04]  /*4430*/  USEL UR4, UR4, URZ, UP0 ;  /* 0x000000ff04047287 */ /* 0x000fc80008000000 */
[----:B-1----:R-:W-:Y:S01]  /*4440*/  ULEA UR5, UR4, UR13, 0x3 ;  /* 0x0000000d04057291 */ /* 0x002fe2000f8e18ff */
[----:B------:R-:W-:-:S04]  /*4450*/  LOP3.LUT R2, R11, UR6, RZ, 0x3c, !PT ;  /* 0x000000060b027c12 */ /* 0x000fc8000f8e3cff */
[----:B--2---:R-:W-:-:S04]  /*4460*/  SHF.L.U32 R3, R2, 0x1f, RZ ;  /* 0x0000001f02037819 */ /* 0x004fc800000006ff */
[----:B------:R-:W1:Y:S02]  /*4470*/  SYNCS.PHASECHK.TRANS64.TRYWAIT P0, [UR5], R3 ;  /* 0x00000003ff0075a7 */ /* 0x000e640008001105 */
[----:B-1----:R-:W-:Y:S05]  /*4480*/  @!P0 BRA `(.L_x_85) ;  /* 0x0000006400e88947 */ /* 0x002fea0003800000 */
.L_x_203:
        /* <DEDUP_REMOVED lines=9> */
.L_x_205:
[----:B------:R-:W-:-:S04]  /*4520*/  UIADD3 UR4, UPT, UPT, UR4, 0x1, URZ ;  /* 0x0000000104047890 */ /* 0x000fc8000fffe0ff */
[----:B------:R-:W-:-:S04]  /*4530*/  UISETP.NE.AND UP0, UPT, UR4, 0x4, UPT ;  /* 0x000000040400788c */ /* 0x000fc8000bf05270 */
[----:B------:R-:W-:Y:S02]  /*4540*/  USEL UR5, URZ, 0x1, UP0 ;  /* 0x00000001ff057887 */ /* 0x000fe40008000000 */
[----:B------:R-:W-:-:S04]  /*4550*/  USEL UR4, UR4, URZ, UP0 ;  /* 0x000000ff04047287 */ /* 0x000fc80008000000 */
[----:B------:R-:W-:Y:S01]  /*4560*/  ULEA UR4, UR4, UR13, 0x3 ;  /* 0x0000000d04047291 */ /* 0x000fe2000f8e18ff */
[----:B-1----:R-:W-:-:S04]  /*4570*/  LOP3.LUT R3, R2, UR5, RZ, 0x3c, !PT ;  /* 0x0000000502037c12 */ /* 0x002fc8000f8e3cff */
[----:B------:R-:W-:-:S04]  /*4580*/  SHF.L.U32 R3, R3, 0x1f, RZ ;  /* 0x0000001f03037819 */ /* 0x000fc800000006ff */
[----:B------:R-:W1:Y:S02]  /*4590*/  SYNCS.PHASECHK.TRANS64.TRYWAIT P0, [UR4], R3 ;  /* 0x00000003ff0075a7 */ /* 0x000e640008001104 */
[----:B-1----:R-:W-:Y:S05]  /*45a0*/  @!P0 BRA `(.L_x_87) ;  /* 0x0000006400d08947 */ /* 0x002fea0003800000 */
.L_x_207:
[----:B------:R-:W-:Y:S01]  /*45b0*/  NOP ;  /* 0x0000000000007918 */ /* 0x000fe20000000000 */
[----:B-1----:R-:W1:Y:S01]  /*45c0*/  LDS R0, [UR8+0x14] ;  /* 0x00001408ff007984 */ /* 0x002e620008000800 */
[----:B------:R-:W-:Y:S01]  /*45d0*/  ULOP3.LUT UR4, UR24, 0xffff, URZ, 0xc0, !UPT ;  /* 0x0000ffff18047892 */ /* 0x000fe2000f8ec0ff */
[----:B------:R-:W-:Y:S01]  /*45e0*/  UMOV UR5, 0xffff ;  /* 0x0000ffff00057882 */ /* 0x000fe20000000000 */
[----:B------:R-:W-:Y:S02]  /*45f0*/  UMOV UR6, 0x1 ;  /* 0x0000000100067882 */ /* 0x000fe40000000000 */
[----:B------:R-:W-:-:S04]  /*4600*/  USHF.R.U32.HI UR4, URZ, 0x5, UR4 ;  /* 0x00000005ff047899 */ /* 0x000fc80008011604 */
[----:B------:R-:W-:Y:S02]  /*4610*/  USHF.L.U32 UR5, UR5, UR4, URZ ;  /* 0x0000000405057299 */ /* 0x000fe400080006ff */
[----:B------:R-:W-:-:S04]  /*4620*/  USHF.L.U32 UR4, UR6, UR4, URZ ;  /* 0x0000000406047299 */ /* 0x000fc800080006ff */
[----:B-1----:R-:W-:-:S04]  /*4630*/  LOP3.LUT R0, R0, UR5, RZ, 0xc0, !PT ;  /* 0x0000000500007c12 */ /* 0x002fc8000f8ec0ff */
[----:B------:R-:W-:-:S13]  /*4640*/  ISETP.NE.AND P0, PT, R0, UR5, PT ;  /* 0x0000000500007c0c */ /* 0x000fda000bf05270 */
[----:B------:R-:W-:Y:S05]  /*4650*/  @P0 BRA `(.L_x_88) ;  /* 0x0000000000580947 */ /* 0x000fea0003800000 */
[----:B------:R-:W1:Y:S02]  /*4660*/  LDS R0, [UR8+0x18] ;  /* 0x00001808ff007984 */ /* 0x000e640008000800 */
[----:B-1----:R-:W-:-:S04]  /*4670*/  LOP3.LUT R0, R0, UR4, RZ, 0xc0, !PT ;  /* 0x0000000400007c12 */ /* 0x002fc8000f8ec0ff */
[----:B------:R-:W-:-:S13]  /*4680*/  ISETP.NE.AND P0, PT, R0, UR4, PT ;  /* 0x0000000400007c0c */ /* 0x000fda000bf05270 */
[----:B------:R-:W-:Y:S05]  /*4690*/  @P0 BRA `(.L_x_89) ;  /* 0x00000000003c0947 */ /* 0x000fea0003800000 */
[----:B------:R-:W1:Y:S01]  /*46a0*/  S2R R2, SR_LANEID ;  /* 0x0000000000027919 */ /* 0x000e620000000000 */
[----:B------:R-:W-:Y:S01]  /*46b0*/  ULOP3.LUT UR5, URZ, UR5, URZ, 0x33, !UPT ;  /* 0x00000005ff057292 */ /* 0x000fe2000f8e33ff */
[----:B------:R-:W-:Y:S01]  /*46c0*/  LOP3.LUT R4, RZ, UR4, RZ, 0x33, !PT ;  /* 0x00000004ff047c12 */ /* 0x000fe2000f8e33ff */
[----:B------:R-:W-:Y:S02]  /*46d0*/  VOTEU.ANY UR4, UPT, PT ;  /* 0x0000000000047886 */ /* 0x000fe400038e0100 */
[----:B------:R-:W-:Y:S01]  /*46e0*/  UFLO.U32 UR4, UR4 ;  /* 0x00000004000472bd */ /* 0x000fe200080e0000 */
[----:B------:R-:W2:Y:S01]  /*46f0*/  REDUX UR6, R4 ;  /* 0x00000000040673c4 */ /* 0x000ea20000000000 */
[----:B------:R-:W-:-:S06]  /*4700*/  IMAD.U32 R0, RZ, RZ, UR5 ;  /* 0x00000005ff007e24 */ /* 0x000fcc000f8e00ff */
[----:B------:R4:W-:Y:S01]  /*4710*/  UTCATOMSWS.AND URZ, UR5 ;  /* 0x0000000500ff79e3 */ /* 0x0009e20008000000 */
[----:B------:R-:W3:Y:S01]  /*4720*/  REDUX UR7, R0 ;  /* 0x00000000000773c4 */ /* 0x000ee20000000000 */
[----:B-1----:R-:W-:Y:S01]  /*4730*/  ISETP.EQ.U32.AND P0, PT, R2, UR4, PT ;  /* 0x0000000402007c0c */ /* 0x002fe2000bf02070 */
[----:B--2---:R-:W-:Y:S01]  /*4740*/  IMAD.U32 R2, RZ, RZ, UR6 ;  /* 0x00000006ff027e24 */ /* 0x004fe2000f8e00ff */
[----:B---3--:R-:W-:-:S11]  /*4750*/  MOV R3, UR7 ;  /* 0x0000000700037c02 */ /* 0x008fd60008000f00 */
[----:B------:R4:W-:Y:S04]  /*4760*/  @P0 ATOMS.AND RZ, [UR8+0x14], R3 ;  /* 0x00001403ffff098c */ /* 0x0009e8000a800008 */
[----:B------:R4:W-:Y:S01]  /*4770*/  @P0 ATOMS.AND RZ, [UR8+0x18], R2 ;  /* 0x00001802ffff098c */ /* 0x0009e2000a800008 */
[----:B------:R-:W-:Y:S05]  /*4780*/  BRA `(.L_x_90) ;  /* 0x0000000000147947 */ /* 0x000fea0003800000 */
.L_x_89:
[----:B------:R-:W-:Y:S02]  /*4790*/  MOV R2, 0x47b0 ;  /* 0x000047b000027802 */ /* 0x000fe40000000f00 */
[----:B---3-5:R-:W-:Y:S05]  /*47a0*/  CALL.REL.NOINC `($__internal_0_$__cuda_sm10x_tcgen05_guardrail_trap_col_being_dealloced_not_returned_by_alloc) ;  /* 0x0000006800b47944 */ /* 0x028fea0003c00000 */
[----:B------:R-:W-:Y:S05]  /*47b0*/  BRA `(.L_x_90) ;  /* 0x0000000000087947 */ /* 0x000fea0003800000 */
.L_x_88:
[----:B------:R-:W-:Y:S02]  /*47c0*/  MOV R2, 0x47e0 ;  /* 0x000047e000027802 */ /* 0x000fe40000000f00 */
[----:B---3-5:R-:W-:Y:S05]  /*47d0*/  CALL.REL.NOINC `($__internal_2_$__cuda_sm10x_tcgen05_guardrail_trap_unallocated_columns_being_dealloced) ;  /* 0x0000006800c07944 */ /* 0x028fea0003c00000 */
.L_x_90:
[----:B------:R-:W-:Y:S01]  /*47e0*/  NOP ;  /* 0x0000000000007918 */ /* 0x000fe20000000000 */
[----:B----4-:R-:W-:Y:S05]  /*47f0*/  EXIT ;  /* 0x000000000000794d */ /* 0x010fea0003800000 */
.L_x_72:
[----:B------:R-:W-:-:S09]  /*4800*/  UISETP.NE.OR UP0, UPT, UR17, 0x3, !UP3 ;  /* 0x000000031100788c */ /* 0x000fd2000df05670 */
[----:B------:R-:W-:Y:S05]  /*4810*/  BRA.U UP0, `(.L_x_91) ;  /* 0x0000001100587547 */ /* 0x000fea000b800000 */
[----:B------:R-:W1:Y:S01]  /*4820*/  S2UR UR10, SR_CgaCtaId ;  /* 0x00000000000a79c3 */ /* 0x000e620000008800 */
[----:B------:R-:W2:Y:S01]  /*4830*/  LDCU UR31, c[0x0][0x370] ;  /* 0x00006e00ff1f77ac */ /* 0x000ea20008000800 */
[----:B------:R-:W-:Y:S02]  /*4840*/  HFMA2 R13, -RZ, RZ, 0, 0 ;  /* 0x00000000ff0d7431 */ /* 0x000fe400000001ff */
[----:B------:R-:W-:Y:S01]  /*4850*/  IMAD.MOV.U32 R15, RZ, RZ, 0x1 ;  /* 0x00000001ff0f7424 */ /* 0x000fe200078e00ff */
[----:B------:R-:W-:Y:S01]  /*4860*/  MOV R7, 0x1000 ;  /* 0x0000100000077802 */ /* 0x000fe20000000f00 */
[----:B------:R-:W2:Y:S01]  /*4870*/  LDCU.128 UR44, c[0x0][0xb10] ;  /* 0x00016200ff2c77ac */ /* 0x000ea20008000c00 */
[----:B------:R-:W-:Y:S01]  /*4880*/  IMAD.MOV.U32 R14, RZ, RZ, RZ ;  /* 0x000000ffff0e7224 */ /* 0x000fe200078e00ff */
[----:B------:R-:W3:Y:S01]  /*4890*/  LDC.64 R16, c[0x0][0x348] ;  /* 0x0000d200ff107b82 */ /* 0x000ee20000000a00 */
[----:B------:R-:W4:Y:S01]  /*48a0*/  LDCU UR30, c[0x0][0x374] ;  /* 0x00006e80ff1e77ac */ /* 0x000f220008000800 */
[----:B------:R-:W1:Y:S06]  /*48b0*/  LDCU UR15, c[0x0][0xb0c] ;  /* 0x00016180ff0f77ac */ /* 0x000e6c0008000800 */
[----:B------:R-:W3:Y:S01]  /*48c0*/  LDC.64 R2, c[0x0][0x888] ;  /* 0x00022200ff027b82 */ /* 0x000ee20000000a00 */
[----:B------:R-:W3:Y:S01]  /*48d0*/  LDCU UR49, c[0x0][0xb20] ;  /* 0x00016400ff3177ac */ /* 0x000ee20008000800 */
[----:B------:R-:W3:Y:S06]  /*48e0*/  LDCU UR4, c[0x0][0xb30] ;  /* 0x00016600ff0477ac */ /* 0x000eec0008000800 */
[----:B------:R-:W3:Y:S01]  /*48f0*/  LDC.64 R4, c[0x0][0x890] ;  /* 0x00022400ff047b82 */ /* 0x000ee20000000a00 */
[----:B------:R-:W-:Y:S01]  /*4900*/  UMOV UR21, 0x400 ;  /* 0x0000040000157882 */ /* 0x000fe20000000000 */
[----:B--2---:R-:W-:-:S02]  /*4910*/  UIMAD.WIDE.U32 UR6, UR31, UR44, URZ ;  /* 0x0000002c1f0672a5 */ /* 0x004fc4000f8e00ff */
[----:B----4-:R-:W-:Y:S02]  /*4920*/  UIMAD.WIDE.U32 UR8, UR30, UR47, URZ ;  /* 0x0000002f1e0872a5 */ /* 0x010fe4000f8e00ff */
[----:B-1----:R-:W-:Y:S02]  /*4930*/  ULEA UR21, UR10, UR21, 0x18 ;  /* 0x000000150a157291 */ /* 0x002fe4000f8ec0ff */
[----:B------:R-:W-:Y:S02]  /*4940*/  UPLOP3.LUT UP3, UPT, UPT, UPT, UPT, 0x40, 0x4 ;  /* 0x000000000004789c */ /* 0x000fe40003f6e870 */
[----:B------:R-:W-:Y:S02]  /*4950*/  UIADD3 UR37, UPT, UPT, UR21, 0x158, URZ ;  /* 0x0000015815257890 */ /* 0x000fe4000fffe0ff */
[----:B------:R-:W-:Y:S02]  /*4960*/  UIADD3 UR33, UPT, UPT, UR21, 0x140, URZ ;  /* 0x0000014015217890 */ /* 0x000fe4000fffe0ff */
[----:B------:R-:W-:-:S02]  /*4970*/  UIADD3 UR25, UPT, UPT, UR21, 0x148, URZ ;  /* 0x0000014815197890 */ /* 0x000fc4000fffe0ff */
[----:B------:R-:W-:Y:S01]  /*4980*/  UIADD3 UR17, UPT, UPT, UR21, 0x150, URZ ;  /* 0x0000015015117890 */ /* 0x000fe2000fffe0ff */
[----:B------:R-:W-:Y:S01]  /*4990*/  UMOV UR6, UR7 ;  /* 0x0000000700067c82 */ /* 0x000fe20008000000 */
[----:B------:R-:W-:Y:S01]  /*49a0*/  UMOV UR41, UR9 ;  /* 0x0000000900297c82 */ /* 0x000fe20008000000 */
[----:B------:R-:W-:Y:S02]  /*49b0*/  UISETP.GE.AND UP0, UPT, UR42, 0x1, UPT ;  /* 0x000000012a00788c */ /* 0x000fe4000bf06270 */
[----:B------:R-:W-:Y:S01]  /*49c0*/  UISETP.NE.AND UP4, UPT, UR42, 0x1, UPT ;  /* 0x000000012a00788c */ /* 0x000fe2000bf85270 */
[----:B------:R-:W1:Y:S01]  /*49d0*/  LDCU.64 UR22, c[0x0][0xb28] ;  /* 0x00016500ff1677ac */ /* 0x000e620008000a00 */
[----:B------:R-:W-:Y:S02]  /*49e0*/  UISETP.NE.AND UP6, UPT, UR15, 0x1, UPT ;  /* 0x000000010f00788c */ /* 0x000fe4000bfc5270 */
[----:B------:R-:W-:Y:S02]  /*49f0*/  UISETP.NE.AND UP5, UPT, UR46, 0x1, UPT ;  /* 0x000000012e00788c */ /* 0x000fe4000bfa5270 */
[----:B------:R-:W-:-:S02]  /*4a00*/  UPRMT UR37, UR10, 0x654, UR37 ;  /* 0x000006540a257896 */ /* 0x000fc40008000025 */
[----:B------:R-:W-:Y:S02]  /*4a10*/  USHF.R.U32.HI UR43, URZ, UR45, UR6 ;  /* 0x0000002dff2b7299 */ /* 0x000fe40008011606 */
[----:B------:R-:W-:Y:S02]  /*4a20*/  UPRMT UR40, UR10, 0x654, UR33 ;  /* 0x000006540a287896 */ /* 0x000fe40008000021 */
[----:B------:R-:W-:Y:S02]  /*4a30*/  UPRMT UR39, UR10, 0x654, UR25 ;  /* 0x000006540a277896 */ /* 0x000fe40008000019 */
[----:B------:R-:W-:Y:S02]  /*4a40*/  UPRMT UR38, UR10, 0x654, UR17 ;  /* 0x000006540a267896 */ /* 0x000fe40008000011 */
[----:B---3--:R-:W-:Y:S02]  /*4a50*/  USHF.R.U32.HI UR41, URZ, UR49, UR41 ;  /* 0x00000031ff297299 */ /* 0x008fe40008011629 */
[----:B------:R-:W-:-:S11]  /*4a60*/  UISETP.NE.AND UP2, UPT, UR4, 0x1, UPT ;  /* 0x000000010400788c */ /* 0x000fd6000bf45270 */
.L_x_102:
[C---:B------:R-:W-:Y:S02]  /*4a70*/  LEA R12, R14.reuse, UR21, 0x3 ;  /* 0x000000150e0c7c11 */ /* 0x040fe4000f8e18ff */
[----:B------:R-:W-:Y:S02]  /*4a80*/  SHF.L.U32 R9, R13, 0x1f, RZ ;  /* 0x0000001f0d097819 */ /* 0x000fe400000006ff */
[----:B------:R-:W-:Y:S02]  /*4a90*/  LEA R10, R14, UR21, 0x4 ;  /* 0x000000150e0a7c11 */ /* 0x000fe4000f8e20ff */
[----:B--2---:R-:W2:Y:S02]  /*4aa0*/  SYNCS.PHASECHK.TRANS64.TRYWAIT P0, [R12+URZ+0x190], R9 ;  /* 0x000190090c0075a7 */ /* 0x004ea400080011ff */
[----:B--2---:R-:W-:Y:S05]  /*4ab0*/  @!P0 BRA `(.L_x_92) ;  /* 0x0000006000a48947 */ /* 0x004fea0003800000 */
.L_x_208:
[----:B--2---:R-:W2:Y:S01]  /*4ac0*/  LDS.128 R8, [R10+0x220] ;  /* 0x000220000a087984 */ /* 0x004ea20000000c00 */
[----:B------:R-:W-:Y:S01]  /*4ad0*/  UISETP.GE.AND UP0, UPT, UR42, 0x1, UPT ;  /* 0x000000012a00788c */ /* 0x000fe2000bf06270 */
[----:B------:R-:W-:Y:S01]  /*4ae0*/  @!PT LDS RZ, [RZ] ;  /* 0x00000000fffff984 */ /* 0x000fe20000000800 */
[----:B------:R-:W-:Y:S01]  /*4af0*/  @!PT LDS RZ, [RZ] ;  /* 0x00000000fffff984 */ /* 0x000fe20000000800 */
[----:B------:R-:W-:Y:S01]  /*4b00*/  @!PT LDS RZ, [RZ] ;  /* 0x00000000fffff984 */ /* 0x000fe20000000800 */
[----:B------:R-:W-:Y:S01]  /*4b10*/  @!PT LDS RZ, [RZ] ;  /* 0x00000000fffff984 */ /* 0x000fe20000000800 */
[----:B------:R3:W-:Y:S06]  /*4b20*/  MEMBAR.ALL.CTA ;  /* 0x0000000000007992 */ /* 0x0007ec0000008000 */
[----:B---3--:R-:W3:Y:S01]  /*4b30*/  FENCE.VIEW.ASYNC.S ;  /* 0x00000000000073c6 */ /* 0x008ee20000000000 */
[----:B--2---:R-:W-:Y:S11]  /*4b40*/  LOP3.LUT P0, RZ, R10, 0x1, RZ, 0xc0, !PT ;  /* 0x000000010aff7812 */ /* 0x004ff6000780c0ff */
[----:B------:R-:W-:Y:S02]  /*4b50*/  @!UPT UIADD3 URZ, UPT, UPT, URZ, URZ, URZ ;  /* 0x000000fffffff290 */ /* 0x000fe4000fffe0ff */
[----:B---3--:R-:W-:Y:S01]  /*4b60*/  VOTEU.ANY UP1, P0 ;  /* 0x0000000000ff7886 */ /* 0x008fe20000020100 */
[----:B------:R-:W-:Y:S11]  /*4b70*/  PLOP3.LUT P0, PT, PT, PT, UP1, 0x80, 0x8 ;  /* 0x000000000008781c */ /* 0x000ff60003f0f018 */
[----:B------:R-:W-:Y:S02]  /*4b80*/  @!UPT UIADD3 URZ, UPT, UPT, URZ, URZ, URZ ;  /* 0x000000fffffff290 */ /* 0x000fe4000fffe0ff */
[----:B------:R-:W-:Y:S02]  /*4b90*/  @P0 SHF.R.U32.HI R0, RZ, 0x10, R9 ;  /* 0x00000010ff000819 */ /* 0x000fe40000011609 */
[----:B------:R-:W-:Y:S02]  /*4ba0*/  @P0 MOV R6, R8 ;  /* 0x0000000800060202 */ /* 0x000fe40000000f00 */
[----:B------:R-:W-:Y:S01]  /*4bb0*/  @P0 R2UR UR4, R0 ;  /* 0x00000000000402ca */ /* 0x000fe200000e0000 */
[----:B------:R-:W-:Y:S01]  /*4bc0*/  VIADD R0, R12, 0x1a0 ;  /* 0x000001a00c007836 */ /* 0x000fe20000000000 */
[----:B------:R-:W-:Y:S02]  /*4bd0*/  @P0 LOP3.LUT R8, R9, 0xffff, RZ, 0xc0, !PT ;  /* 0x0000ffff09080812 */ /* 0x000fe400078ec0ff */
[----:B------:R-:W-:Y:S02]  /*4be0*/  @P0 R2UR UR6, R6 ;  /* 0x00000000060602ca */ /* 0x000fe400000e0000 */
[----:B------:R-:W-:Y:S02]  /*4bf0*/  PRMT R0, RZ, 0x654, R0 ;  /* 0x00000654ff007816 */ /* 0x000fe40000000000 */
[----:B------:R-:W-:Y:S02]  /*4c00*/  @P0 R2UR UR5, R8 ;  /* 0x00000000080502ca */ /* 0x000fe400000e0000 */
[----:B------:R2:W-:Y:S03]  /*4c10*/  SYNCS.ARRIVE.TRANS64.RED.A1T0 RZ, [R0+URZ], RZ ;  /* 0x000000ff00ff79a7 */ /* 0x0005e600081004ff */
[----:B------:R-:W-:Y:S04]  /*4c20*/  @UP1 UMOV UR29, UR4 ;  /* 0x00000004001d1c82 */ /* 0x000fe80008000000 */
[----:B------:R-:W-:Y:S04]  /*4c30*/  @UP1 UMOV UR14, UR6 ;  /* 0x00000006000e1c82 */ /* 0x000fe80008000000 */
[----:B------:R-:W-:Y:S01]  /*4c40*/  @UP1 UMOV UR13, UR5 ;  /* 0x00000005000d1c82 */ /* 0x000fe20008000000 */
[----:B------:R-:W-:Y:S05]  /*4c50*/  BRA.U !UP0, `(.L_x_93) ;  /* 0x0000000108a47547 */ /* 0x000fea000b800000 */
[----:B------:R-:W-:Y:S02]  /*4c60*/  UIMAD.WIDE.U32 UR18, UR13, UR47, URZ ;  /* 0x0000002f0d1272a5 */ /* 0x000fe4000f8e00ff */
[----:B------:R-:W-:Y:S02]  /*4c70*/  UIMAD.WIDE.U32 UR26, UR14, UR44, URZ ;  /* 0x0000002c0e1a72a5 */ /* 0x000fe4000f8e00ff */
[----:B------:R-:W-:Y:S02]  /*4c80*/  USEL UR4, UR30, UR41, !UP5 ;  /* 0x000000291e047287 */ /* 0x000fe4000e800000 */
[----:B------:R-:W-:Y:S02]  /*4c90*/  USEL UR7, UR31, UR43, !UP6 ;  /* 0x0000002b1f077287 */ /* 0x000fe4000f000000 */
[----:B-1----:R-:W-:Y:S02]  /*4ca0*/  UIMAD.WIDE.U32 UR8, UR4, UR22, URZ ;  /* 0x00000016040872a5 */ /* 0x002fe4000f8e00ff */
[----:B------:R-:W-:Y:S01]  /*4cb0*/  UIMAD.WIDE.U32 UR10, UR7, UR22, URZ ;  /* 0x00000016070a72a5 */ /* 0x000fe2000f8e00ff */
[----:B------:R-:W-:Y:S02]  /*4cc0*/  UMOV UR5, UR19 ;  /* 0x0000001300057c82 */ /* 0x000fe40008000000 */
[----:B------:R-:W-:Y:S03]  /*4cd0*/  USHF.R.U32.HI UR6, URZ, UR49, UR5 ;  /* 0x00000031ff067299 */ /* 0x000fe60008011605 */
[----:B------:R-:W-:Y:S01]  /*4ce0*/  UMOV UR5, UR27 ;  /* 0x0000001b00057c82 */ /* 0x000fe20008000000 */
[----:B------:R-:W-:Y:S02]  /*4cf0*/  USEL UR6, UR13, UR6, !UP5 ;  /* 0x000000060d067287 */ /* 0x000fe4000e800000 */
[----:B------:R-:W-:Y:S03]  /*4d00*/  USHF.R.U32.HI UR12, URZ, UR45, UR5 ;  /* 0x0000002dff0c7299 */ /* 0x000fe60008011605 */
[----:B------:R-:W-:Y:S02]  /*4d10*/  UMOV UR5, UR9 ;  /* 0x0000000900057c82 */ /* 0x000fe40008000000 */
[----:B------:R-:W-:Y:S03]  /*4d20*/  @UP4 USHF.R.U32.HI UR4, URZ, UR23, UR5 ;  /* 0x00000017ff044299 */ /* 0x000fe60008011605 */
[----:B------:R-:W-:Y:S01]  /*4d30*/  UMOV UR5, UR11 ;  /* 0x0000000b00057c82 */ /* 0x000fe20008000000 */
[----:B------:R-:W-:Y:S02]  /*4d40*/  UIMAD UR4, UR42, UR4, URZ ;  /* 0x000000042a0472a4 */ /* 0x000fe4000f8e02ff */
[----:B------:R-:W-:Y:S02]  /*4d50*/  @UP4 USHF.R.U32.HI UR7, URZ, UR23, UR5 ;  /* 0x00000017ff074299 */ /* 0x000fe40008011605 */
[----:B------:R-:W-:Y:S02]  /*4d60*/  UIMAD.WIDE.U32 UR10, UR6, UR22, URZ ;  /* 0x00000016060a72a5 */ /* 0x000fe4000f8e00ff */
[----:B------:R-:W-:Y:S02]  /*4d70*/  USEL UR5, UR14, UR12, !UP6 ;  /* 0x0000000c0e057287 */ /* 0x000fe4000f000000 */
[----:B------:R-:W-:Y:S02]  /*4d80*/  UIMAD UR8, UR42, UR7, URZ ;  /* 0x000000072a0872a4 */ /* 0x000fe4000f8e02ff */
[----:B------:R-:W-:Y:S03]  /*4d90*/  UISETP.GE.AND UP0, UPT, UR6, UR4, UPT ;  /* 0x000000040600728c */ /* 0x000fe6000bf06270 */
[----:B------:R-:W-:Y:S01]  /*4da0*/  UMOV UR4, UR11 ;  /* 0x0000000b00047c82 */ /* 0x000fe20008000000 */
[----:B------:R-:W-:Y:S02]  /*4db0*/  UISETP.GE.OR UP0, UPT, UR5, UR8, UP0 ;  /* 0x000000080500728c */ /* 0x000fe40008706670 */
[----:B------:R-:W-:Y:S02]  /*4dc0*/  USHF.R.U32.HI UR4, URZ, UR23, UR4 ;  /* 0x00000017ff047299 */ /* 0x000fe40008011604 */
[----:B------:R-:W-:Y:S02]  /*4dd0*/  UIMAD.WIDE.U32 UR8, UR5, UR22, URZ ;  /* 0x00000016050872a5 */ /* 0x000fe4000f8e00ff */
[----:B------:R-:W-:Y:S04]  /*4de0*/  USEL UR10, UR6, UR4, !UP4 ;  /* 0x00000004060a7287 */ /* 0x000fe8000e000000 */
[----:B------:R-:W-:Y:S01]  /*4df0*/  UIADD3 UR11, UPT, UPT, -UR10, URZ, URZ ;  /* 0x000000ff0a0b7290 */ /* 0x000fe2000fffe1ff */
[----:B------:R-:W-:Y:S02]  /*4e00*/  @!UP0 UMOV UR4, UR9 ;  /* 0x0000000900048c82 */ /* 0x000fe40008000000 */
[----:B------:R-:W-:Y:S02]  /*4e10*/  @!UP0 USHF.R.U32.HI UR4, URZ, UR23, UR4 ;  /* 0x00000017ff048299 */ /* 0x000fe40008011604 */
[----:B------:R-:W-:Y:S02]  /*4e20*/  UIMAD UR8, UR42, UR11, UR6 ;  /* 0x0000000b2a0872a4 */ /* 0x000fe4000f8e0206 */
[----:B------:R-:W-:Y:S04]  /*4e30*/  @!UP0 USEL UR4, UR5, UR4, !UP4 ;  /* 0x0000000405048287 */ /* 0x000fe8000e000000 */
[----:B------:R-:W-:Y:S02]  /*4e40*/  @!UP0 UIMAD UR8, UR7, UR8, UR4 ;  /* 0x00000008070882a4 */ /* 0x000fe4000f8e0204 */
[----:B------:R-:W-:Y:S02]  /*4e50*/  @!UP0 UIADD3 UR9, UPT, UPT, UR10, -UR4, URZ ;  /* 0x800000040a098290 */ /* 0x000fe4000fffe0ff */
[----:B------:R-:W-:Y:S02]  /*4e60*/  UIADD3 UR4, UPT, UPT, -UR5, URZ, URZ ;  /* 0x000000ff05047290 */ /* 0x000fe4000fffe1ff */
[----:B------:R-:W-:Y:S02]  /*4e70*/  UIADD3 UR7, UPT, UPT, -UR6, URZ, URZ ;  /* 0x000000ff06077290 */ /* 0x000fe4000fffe1ff */
[----:B------:R-:W-:Y:S02]  /*4e80*/  @!UP0 UIMAD UR6, UR9, UR42, UR5 ;  /* 0x0000002a090682a4 */ /* 0x000fe4000f8e0205 */
[----:B------:R-:W-:Y:S02]  /*4e90*/  UIMAD UR14, UR15, UR4, UR14 ;  /* 0x000000040f0e72a4 */ /* 0x000fe4000f8e020e */
[----:B------:R-:W-:Y:S01]  /*4ea0*/  UIMAD UR13, UR46, UR7, UR13 ;  /* 0x000000072e0d72a4 */ /* 0x000fe2000f8e020d */
[----:B------:R-:W-:Y:S02]  /*4eb0*/  @!UP0 UMOV UR5, UR8 ;  /* 0x0000000800058c82 */ /* 0x000fe40008000000 */
[----:B------:R-:W-:Y:S02]  /*4ec0*/  UIMAD UR14, UR5, UR15, UR14 ;  /* 0x0000000f050e72a4 */ /* 0x000fe4000f8e020e */
[----:B------:R-:W-:Y:S11]  /*4ed0*/  UIMAD UR13, UR6, UR46, UR13 ;  /* 0x0000002e060d72a4 */ /* 0x000ff6000f8e020d */
[----:B------:R-:W-:Y:S01]  /*4ee0*/  @!UPT UIADD3 URZ, UPT, UPT, URZ, URZ, URZ ;  /* 0x000000fffffff290 */ /* 0x000fe2000fffe0ff */
.L_x_93:
[----:B------:R-:W3:Y:S01]  /*4ef0*/  @!UP2 LDCU.128 UR8, c[0x0][0xb10] ;  /* 0x00016200ff08a7ac */ /* 0x000ee20008000c00 */
[C---:B------:R-:W-:Y:S02]  /*4f00*/  ISETP.NE.U32.AND P1, PT, R4.reuse, RZ, PT ;  /* 0x000000ff0400720c */ /* 0x040fe40003f25070 */
[----:B------:R-:W-:Y:S02]  /*4f10*/  ISETP.NE.U32.AND P0, PT, R4, RZ, PT ;  /* 0x000000ff0400720c */ /* 0x000fe40003f05070 */
[C---:B------:R-:W-:Y:S02]  /*4f20*/  ISETP.NE.AND.EX P1, PT, R5.reuse, RZ, PT, P1 ;  /* 0x000000ff0500720c */ /* 0x040fe40003f25310 */
[----:B------:R-:W-:Y:S01]  /*4f30*/  ISETP.NE.AND.EX P0, PT, R5, RZ, PT, P0 ;  /* 0x000000ff0500720c */ /* 0x000fe20003f05300 */
[----:B------:R-:W4:Y:S01]  /*4f40*/  @!UP2 LDCU UR5, c[0x0][0xb0c] ;  /* 0x00016180ff05a7ac */ /* 0x000f220008000800 */
[----:B------:R-:W-:Y:S01]  /*4f50*/  SHF.L.U32 R9, R15, 0x1f, RZ ;  /* 0x0000001f0f097819 */ /* 0x000fe200000006ff */
[----:B------:R-:W-:Y:S02]  /*4f60*/  USHF.L.U32 UR35, UR16, 0x6, URZ ;  /* 0x0000000610237899 */ /* 0x000fe400080006ff */
[----:B------:R-:W-:Y:S02]  /*4f70*/  USHF.L.U32 UR34, UR20, 0x8, URZ ;  /* 0x0000000814227899 */ /* 0x000fe400080006ff */
[----:B---3--:R-:W-:Y:S07]  /*4f80*/  UIMAD.WIDE.U32 UR6, UR14, UR8, URZ ;  /* 0x000000080e0672a5 */ /* 0x008fee000f8e00ff */
[----:B------:R-:W-:Y:S01]  /*4f90*/  @!UP2 UMOV UR4, UR7 ;  /* 0x000000070004ac82 */ /* 0x000fe20008000000 */
[----:B----4-:R-:W-:Y:S02]  /*4fa0*/  @!UP2 UISETP.NE.AND UP0, UPT, UR5, 0x1, UPT ;  /* 0x000000010500a88c */ /* 0x010fe4000bf05270 */
[----:B------:R-:W-:Y:S02]  /*4fb0*/  @!UP2 USHF.R.U32.HI UR4, URZ, UR9, UR4 ;  /* 0x00000009ff04a299 */ /* 0x000fe40008011604 */
[----:B------:R-:W-:Y:S02]  /*4fc0*/  UIMAD.WIDE.U32 UR6, UR13, UR11, URZ ;  /* 0x0000000b0d0672a5 */ /* 0x000fe4000f8e00ff */
[----:B------:R-:W-:Y:S02]  /*4fd0*/  @!UP2 USEL UR8, UR14, UR4, !UP0 ;  /* 0x000000040e08a287 */ /* 0x000fe4000c000000 */
[----:B------:R-:W-:Y:S03]  /*4fe0*/  @!UP2 UISETP.NE.AND UP0, UPT, UR10, 0x1, UPT ;  /* 0x000000010a00a88c */ /* 0x000fe6000bf05270 */
[----:B------:R-:W-:Y:S02]  /*4ff0*/  @!UP2 UMOV UR6, UR7 ;  /* 0x000000070006ac82 */ /* 0x000fe40008000000 */
[----:B------:R-:W3:Y:S02]  /*5000*/  @!UP2 LDCU UR4, c[0x0][0xb20] ;  /* 0x00016400ff04a7ac */ /* 0x000ee40008000800 */
[----:B---3--:R-:W-:Y:S04]  /*5010*/  @!UP2 USHF.R.U32.HI UR6, URZ, UR4, UR6 ;  /* 0x00000004ff06a299 */ /* 0x008fe80008011606 */
[----:B------:R-:W-:Y:S04]  /*5020*/  @!UP2 USEL UR6, UR13, UR6, !UP0 ;  /* 0x000000060d06a287 */ /* 0x000fe8000c000000 */
[----:B------:R-:W-:Y:S02]  /*5030*/  @!UP2 UIADD3 UR4, UPT, UPT, -UR8, UR6, URZ ;  /* 0x000000060804a290 */ /* 0x000fe4000fffe1ff */
[----:B------:R-:W-:Y:S02]  /*5040*/  @!UP2 UIADD3 UR6, UPT, UPT, UR8, -UR6, URZ ;  /* 0x800000060806a290 */ /* 0x000fe4000fffe0ff */
[----:B------:R-:W-:Y:S02]  /*5050*/  @!UP2 UIMAD UR14, UR4, UR5, UR14 ;  /* 0x00000005040ea2a4 */ /* 0x000fe4000f8e020e */
[----:B------:R-:W-:Y:S01]  /*5060*/  @!UP2 UIMAD UR13, UR6, UR10, UR13 ;  /* 0x0000000a060da2a4 */ /* 0x000fe2000f8e020d */
[----:B------:R-:W-:Y:S11]  /*5070*/  BRA.U UP3, `(.L_x_94) ;  /* 0x0000000103107547 */ /* 0x000ff6000b800000 */
[----:B--2---:R-:W-:Y:S04]  /*5080*/  MOV R0, UR48 ;  /* 0x0000003000007c02 */ /* 0x004fe80008000f00 */
[----:B------:R-:W-:Y:S04]  /*5090*/  SHF.L.U32 R11, R0, 0x1f, RZ ;  /* 0x0000001f000b7819 */ /* 0x000fe800000006ff */
[----:B------:R-:W2:Y:S02]  /*50a0*/  SYNCS.PHASECHK.TRANS64.TRYWAIT P2, [UR21+0x188], R11 ;  /* 0x0001880bff0075a7 */ /* 0x000ea40008041115 */
[----:B--2---:R-:W-:Y:S05]  /*50b0*/  @!P2 BRA `(.L_x_95) ;  /* 0x0000005c0038a947 */ /* 0x004fea0003800000 */
.L_x_94:
[----:B------:R-:W-:Y:S05]  /*50c0*/  @!P1 BRA `(.L_x_96) ;  /* 0x0000000000309947 */ /* 0x000fea0003800000 */
[----:B------:R-:W-:Y:S01]  /*50d0*/  ISETP.NE.U32.AND P1, PT, R2, RZ, PT ;  /* 0x000000ff0200720c */ /* 0x000fe20003f25070 */
[----:B------:R-:W3:Y:S01]  /*50e0*/  LDCU.64 UR4, c[0x0][0x358] ;  /* 0x00006b00ff0477ac */ /* 0x000ee20008000a00 */
[----:B------:R-:W-:Y:S02]  /*50f0*/  IMAD.MOV.U32 R85, RZ, RZ, 0x1 ;  /* 0x00000001ff557424 */ /* 0x000fe400078e00ff */
[----:B------:R-:W-:Y:S11]  /*5100*/  ISETP.NE.AND.EX P1, PT, R3, RZ, PT, P1 ;  /* 0x000000ff0300720c */ /* 0x000ff60003f25310 */
[----:B------:R-:W-:Y:S02]  /*5110*/  @!UPT UIADD3 URZ, UPT, UPT, URZ, URZ, URZ ;  /* 0x000000fffffff290 */ /* 0x000fe4000fffe0ff */
[----:B--2---:R-:W2:Y:S01]  /*5120*/  @P1 LDC.64 R10, c[0x0][0x888] ;  /* 0x00022200ff0a1b82 */ /* 0x004ea20000000a00 */
[----:B------:R-:W-:Y:S04]  /*5130*/  @P1 IMAD R0, R4, UR36, RZ ;  /* 0x0000002404001c24 */ /* 0x000fe8000f8e02ff */
[----:B--2---:R-:W-:Y:S04]  /*5140*/  @P1 IMAD.WIDE R10, R0, 0x4, R10 ;  /* 0x00000004000a1825 */ /* 0x004fe800078e020a */
[----:B------:R-:W-:Y:S01]  /*5150*/  HFMA2 R0, -RZ, RZ, 0, 5.9604644775390625e-08 ;  /* 0x00000001ff007431 */ /* 0x000fe200000001ff */
[----:B---3-5:R3:W5:Y:S04]  /*5160*/  @P1 LDG.E R41, desc[UR4][R10.64] ;  /* 0x000000040a291981 */ /* 0x028768000c1e1900 */
[----:B------:R-:W-:Y:S01]  /*5170*/  @!P1 PRMT R85, R0, 0x7610, R85 ;  /* 0x0000761000559816 */ /* 0x000fe20000000055 */
[----:B---3--:R-:W4:Y:S06]  /*5180*/  @!P1 LDC R41, c[0x0][0x880] ;  /* 0x00022000ff299b82 */ /* 0x008f2c0000000800 */
.L_x_96:
[----:B----45:R-:W-:Y:S01]  /*5190*/  @!P0 FSETP.EQ.AND P1, PT, R41, RZ, PT ;  /* 0x000000ff2900820b */ /* 0x030fe20003f22000 */
[----:B------:R-:W-:Y:S01]  /*51a0*/  @!UPT UIADD3 URZ, UPT, UPT, URZ, URZ, URZ ;  /* 0x000000fffffff290 */ /* 0x000fe2000fffe0ff */
[----:B------:R-:W-:Y:S11]  /*51b0*/  @!P0 BRA `(.L_x_97) ;  /* 0x0000000000188947 */ /* 0x000ff60003800000 */
[----:B------:R-:W-:Y:S02]  /*51c0*/  LOP3.LUT P0, RZ, R85, 0xff, RZ, 0xc0, !PT ;  /* 0x000000ff55ff7812 */ /* 0x000fe4000780c0ff */
[----:B------:R-:W-:Y:S04]  /*51d0*/  ISETP.NE.U32.AND P1, PT, R2, RZ, PT ;  /* 0x000000ff0200720c */ /* 0x000fe80003f25070 */
[----:B------:R-:W-:Y:S04]  /*51e0*/  ISETP.NE.AND.EX P1, PT, R3, RZ, PT, P1 ;  /* 0x000000ff0300720c */ /* 0x000fe80003f25310 */
[----:B------:R-:W-:Y:S03]  /*51f0*/  PLOP3.LUT P1, PT, P1, PT, PT, 0x8, 0x80 ;  /* 0x000000000080781c */ /* 0x000fe60000f2e170 */
[----:B------:R-:W-:Y:S11]  /*5200*/  @P0 FSETP.EQ.AND P1, PT, R41, RZ, PT ;  /* 0x000000ff2900020b */ /* 0x000ff60003f22000 */
[----:B------:R-:W-:Y:S02]  /*5210*/  @!UPT UIADD3 URZ, UPT, UPT, URZ, URZ, URZ ;  /* 0x000000fffffff290 */ /* 0x000fe4000fffe0ff */
.L_x_97:
[----:B------:R-:W3:Y:S01]  /*5220*/  SYNCS.PHASECHK.TRANS64.TRYWAIT P2, [UR21+0x160], R9 ;  /* 0x00016009ff0075a7 */ /* 0x000ee20008041115 */
[----:B------:R-:W-:Y:S04]  /*5230*/  ELECT P0, URZ, PT ;  /* 0x0000000000ff782f */ /* 0x000fe80003800000 */
[----:B------:R-:W-:Y:S11]  /*5240*/  PLOP3.LUT P1, PT, P1, P0, PT, 0xf2, 0x2f ;  /* 0x00000000002f781c */ /* 0x000ff60000f21e72 */
[----:B------:R-:W-:Y:S02]  /*5250*/  @!UPT UIADD3 URZ, UPT, UPT, URZ, URZ, URZ ;  /* 0x000000fffffff290 */ /* 0x000fe4000fffe0ff */
[----:B------:R-:W-:Y:S05]  /*5260*/  @!P1 IADD3 R8, P0, PT, R16, 0x580, RZ ;  /* 0x0000058010089810 */ /* 0x000fea0007f1e0ff */
[----:B------:R-:W-:Y:S01]  /*5270*/  @!P1 IMAD.X R6, RZ, RZ, R17, P0 ;  /* 0x000000ffff069224 */ /* 0x000fe200000e0611 */
[----:B---3--:R-:W-:Y:S07]  /*5280*/  @!P2 BRA `(.L_x_98) ;  /* 0x0000005800dca947 */ /* 0x008fee0003800000 */
.L_x_211:
[----:B------:R-:W-:Y:S01]  /*5290*/  @!P1 R2UR UR5, R8 ;  /* 0x00000000080592ca */ /* 0x000fe200000e0000 */
[----:B------:R-:W-:Y:S01]  /*52a0*/  VOTEU.ALL UP0, P1 ;  /* 0x0000000000ff7886 */ /* 0x000fe20000800000 */
[----:B------:R-:W-:Y:S01]  /*52b0*/  @!P1 R2UR UR4, R6 ;  /* 0x00000000060492ca */ /* 0x000fe200000e0000 */
[----:B--2---:R-:W-:Y:S01]  /*52c0*/  @!P1 IMAD.MOV.U32 R0, RZ, RZ, 0x1000 ;  /* 0x00001000ff009424 */ /* 0x004fe200078e00ff */
[----:B------:R-:W-:Y:S01]  /*52d0*/  UMOV UR6, 0x0 ;  /* 0x0000000000067882 */ /* 0x000fe20000000000 */
[----:B------:R-:W-:Y:S01]  /*52e0*/  UMOV UR7, 0x10000000 ;  /* 0x1000000000077882 */ /* 0x000fe20000000000 */
[----:B------:R-:W-:Y:S01]  /*52f0*/  @!UP0 UIADD3 UR32, UPT, UPT, UR21, 0x400, URZ ;  /* 0x0000040015208890 */ /* 0x000fe2000fffe0ff */
[----:B------:R-:W-:Y:S01]  /*5300*/  @!P1 IADD3 R8, P0, PT, R16, 0x580, RZ ;  /* 0x0000058010089810 */ /* 0x000fe20007f1e0ff */
[----:B------:R-:W-:Y:S04]  /*5310*/  VOTEU.ALL UP0, P1 ;  /* 0x0000000000ff7886 */ /* 0x000fe80000800000 */
[----:B------:R-:W-:Y:S02]  /*5320*/  @!P1 IMAD.X R6, RZ, RZ, R17, P0 ;  /* 0x000000ffff069224 */ /* 0x000fe400000e0611 */
[----:B------:R-:W-:Y:S02]  /*5330*/  IMAD.U32 R10, RZ, RZ, UR5 ;  /* 0x00000005ff0a7e24 */ /* 0x000fe4000f8e00ff */
[----:B------:R-:W-:Y:S03]  /*5340*/  IMAD.U32 R11, RZ, RZ, UR4 ;  /* 0x00000004ff0b7e24 */ /* 0x000fe6000f8e00ff */
[----:B------:R-:W-:Y:S02]  /*5350*/  @!P1 R2UR UR4, R10 ;  /* 0x000000000a0492ca */ /* 0x000fe400000e0000 */
[----:B------:R-:W-:Y:S11]  /*5360*/  @!P1 R2UR UR5, R11 ;  /* 0x000000000b0592ca */ /* 0x000ff600000e0000 */
[----:B------:R-:W-:Y:S02]  /*5370*/  @!UPT UIADD3 URZ, UPT, UPT, URZ, URZ, URZ ;  /* 0x000000fffffff290 */ /* 0x000fe4000fffe0ff */
[----:B------:R2:W-:Y:S01]  /*5380*/  @!UP0 UTMALDG.3D [UR32], [UR4], desc[UR6] ;  /* 0x00000620040085b4 */ /* 0x0005e20008011000 */
[----:B------:R2:W-:Y:S01]  /*5390*/  @!P1 SYNCS.ARRIVE.TRANS64.RED.A0TR RZ, [UR21+0x140], R0 ;  /* 0x00014000ffff99a7 */ /* 0x0005e20008300415 */
[----:B------:R-:W-:Y:S01]  /*53a0*/  SYNCS.ARRIVE.TRANS64.RED.A1T0 RZ, [UR40], RZ ;  /* 0x000000ffffff79a7 */ /* 0x000fe20008100428 */
[----:B------:R-:W3:Y:S02]  /*53b0*/  SYNCS.PHASECHK.TRANS64.TRYWAIT P2, [UR21+0x168], R9 ;  /* 0x00016809ff0075a7 */ /* 0x000ee40008041115 */
[----:B--23--:R-:W-:Y:S05]  /*53c0*/  @!P2 BRA `(.L_x_99) ;  /* 0x0000005800a4a947 */ /* 0x00cfea0003800000 */
.L_x_213:
        /* <DEDUP_REMOVED lines=8> */
[----:B------:R-:W-:Y:S01]  /*5450*/  @!UP0 UIADD3 UR24, UPT, UPT, UR21, 0x1400, URZ ;  /* 0x0000140015188890 */ /* 0x000fe2000fffe0ff */
[----:B------:R-:W-:Y:S01]  /*5460*/  VOTEU.ALL UP0, P1 ;  /* 0x0000000000ff7886 */ /* 0x000fe20000800000 */
[----:B------:R-:W-:Y:S01]  /*5470*/  UMOV UR27, UR35 ;  /* 0x00000023001b7c82 */ /* 0x000fe20008000000 */
[----:B------:R-:W-:Y:S02]  /*5480*/  UMOV UR28, UR36 ;  /* 0x00000024001c7c82 */ /* 0x000fe40008000000 */
[----:B------:R-:W-:Y:S02]  /*5490*/  IMAD.U32 R10, RZ, RZ, UR5 ;  /* 0x00000005ff0a7e24 */ /* 0x000fe4000f8e00ff */
[----:B------:R-:W-:Y:S02]  /*54a0*/  IMAD.U32 R11, RZ, RZ, UR4 ;  /* 0x00000004ff0b7e24 */ /* 0x000fe4000f8e00ff */
[----:B------:R-:W-:Y:S01]  /*54b0*/  @!P1 IMAD.X R6, RZ, RZ, R17, P0 ;  /* 0x000000ffff069224 */ /* 0x000fe200000e0611 */
        /* <DEDUP_REMOVED lines=8> */
.L_x_215:
[----:B------:R-:W-:Y:S01]  /*5540*/  @!P1 R2UR UR5, R8 ;  /* 0x00000000080592ca */ /* 0x000fe200000e0000 */
[----:B------:R-:W-:Y:S01]  /*5550*/  VOTEU.ALL UP0, P1 ;  /* 0x0000000000ff7886 */ /* 0x000fe20000800000 */
[----:B------:R-:W-:Y:S01]  /*5560*/  @!P1 R2UR UR4, R6 ;  /* 0x00000000060492ca */ /* 0x000fe200000e0000 */
[----:B--2---:R-:W-:Y:S01]  /*5570*/  @!P1 IMAD.MOV.U32 R0, RZ, RZ, 0x1000 ;  /* 0x00001000ff009424 */ /* 0x004fe200078e00ff */
[----:B------:R-:W-:Y:S01]  /*5580*/  UMOV UR6, 0x0 ;  /* 0x0000000000067882 */ /* 0x000fe20000000000 */
[----:B------:R-:W-:Y:S01]  /*5590*/  UMOV UR7, 0x10000000 ;  /* 0x1000000000077882 */ /* 0x000fe20000000000 */
[----:B------:R-:W-:Y:S01]  /*55a0*/  @!UP0 UIADD3 UR18, UPT, UPT, UR34, 0x80, URZ ;  /* 0x0000008022128890 */ /* 0x000fe2000fffe0ff */
[----:B------:R-:W-:Y:S01]  /*55b0*/  VIADD R14, R14, 0x1 ;  /* 0x000000010e0e7836 */ /* 0x000fe20000000000 */
[----:B------:R-:W-:Y:S01]  /*55c0*/  @!UP0 UIADD3 UR16, UPT, UPT, UR21, 0x2400, URZ ;  /* 0x0000240015108890 */ /* 0x000fe2000fffe0ff */
[----:B------:R-:W-:Y:S01]  /*55d0*/  VOTEU.ALL UP0, P1 ;  /* 0x0000000000ff7886 */ /* 0x000fe20000800000 */
[----:B------:R-:W-:Y:S01]  /*55e0*/  UMOV UR19, UR35 ;  /* 0x0000002300137c82 */ /* 0x000fe20008000000 */
[----:B------:R-:W-:Y:S02]  /*55f0*/  UMOV UR20, UR36 ;  /* 0x0000002400147c82 */ /* 0x000fe40008000000 */
        /* <DEDUP_REMOVED lines=10> */
.L_x_217:
[----:B------:R-:W-:Y:S01]  /*56a0*/  @!P1 IADD3 R6, P0, PT, R16, 0x580, RZ ;  /* 0x0000058010069810 */ /* 0x000fe20007f1e0ff */
[----:B------:R-:W-:Y:S01]  /*56b0*/  VOTEU.ALL UP0, P1 ;  /* 0x0000000000ff7886 */ /* 0x000fe20000800000 */
[----:B------:R-:W-:Y:S01]  /*56c0*/  UMOV UR6, 0x0 ;  /* 0x0000000000067882 */ /* 0x000fe20000000000 */
[----:B------:R-:W-:Y:S01]  /*56d0*/  UMOV UR7, 0x10000000 ;  /* 0x1000000000077882 */ /* 0x000fe20000000000 */
[----:B------:R-:W-:Y:S01]  /*56e0*/  @!P1 R2UR UR5, R6 ;  /* 0x00000000060592ca */ /* 0x000fe200000e0000 */
[----:B--2---:R-:W-:Y:S01]  /*56f0*/  @!P1 IMAD.X R0, RZ, RZ, R17, P0 ;  /* 0x000000ffff009224 */ /* 0x004fe200000e0611 */
[----:B------:R-:W-:Y:S01]  /*5700*/  @!UP0 UIADD3 UR10, UPT, UPT, UR34, 0xc0, URZ ;  /* 0x000000c0220a8890 */ /* 0x000fe2000fffe0ff */
[----:B------:R-:W-:Y:S01]  /*5710*/  R2UR UR16, R87 ;  /* 0x00000000571072ca */ /* 0x000fe200000e0000 */
[----:B------:R-:W-:Y:S01]  /*5720*/  @!UP0 UIADD3 UR8, UPT, UPT, UR21, 0x3400, URZ ;  /* 0x0000340015088890 */ /* 0x000fe2000fffe0ff */
[----:B------:R-:W-:Y:S01]  /*5730*/  ISETP.NE.AND P0, PT, R14, 0x2, PT ;  /* 0x000000020e00780c */ /* 0x000fe20003f05270 */
[----:B------:R-:W-:Y:S01]  /*5740*/  @!UP0 UIADD3 UR9, UPT, UPT, UR21, 0x158, URZ ;  /* 0x0000015815098890 */ /* 0x000fe2000fffe0ff */
[----:B------:R-:W-:Y:S01]  /*5750*/  @!P1 R2UR UR4, R0 ;  /* 0x00000000000492ca */ /* 0x000fe200000e0000 */
[----:B------:R-:W-:Y:S01]  /*5760*/  VOTEU.ALL UP0, P1 ;  /* 0x0000000000ff7886 */ /* 0x000fe20000800000 */
[----:B------:R-:W-:Y:S01]  /*5770*/  UMOV UR11, UR35 ;  /* 0x00000023000b7c82 */ /* 0x000fe20008000000 */
[----:B------:R-:W-:Y:S01]  /*5780*/  UMOV UR12, UR36 ;  /* 0x00000024000c7c82 */ /* 0x000fe20008000000 */
[----:B------:R-:W-:Y:S01]  /*5790*/  SEL R0, RZ, 0x1, P0 ;  /* 0x00000001ff007807 */ /* 0x000fe20000000000 */
[----:B------:R-:W-:Y:S01]  /*57a0*/  UIADD3 UR20, UPT, UPT, UR13, UR59, URZ ;  /* 0x0000003b0d147290 */ /* 0x000fe2000fffe0ff */
[----:B------:R-:W-:Y:S01]  /*57b0*/  IMAD.U32 R8, RZ, RZ, UR5 ;  /* 0x00000005ff087e24 */ /* 0x000fe2000f8e00ff */
[----:B------:R-:W-:Y:S01]  /*57c0*/  LOP3.LUT R15, R15, 0x1, RZ, 0x3c, !PT ;  /* 0x000000010f0f7812 */ /* 0x000fe200078e3cff */
[----:B------:R-:W-:Y:S01]  /*57d0*/  UPLOP3.LUT UP3, UPT, UPT, UPT, UPT, 0x80, 0x8 ;  /* 0x000000000008789c */ /* 0x000fe20003f6f070 */
[----:B------:R-:W-:Y:S01]  /*57e0*/  LOP3.LUT R13, R13, R0, RZ, 0x3c, !PT ;  /* 0x000000000d0d7212 */ /* 0x000fe200078e3cff */
[----:B------:R-:W-:Y:S01]  /*57f0*/  UIADD3 UR16, UPT, UPT, UR14, UR16, URZ ;  /* 0x000000100e107290 */ /* 0x000fe2000fffe0ff */
[----:B------:R-:W-:Y:S01]  /*5800*/  SEL R14, R14, RZ, P0 ;  /* 0x000000ff0e0e7207 */ /* 0x000fe20000000000 */
[----:B------:R-:W-:Y:S01]  /*5810*/  UMOV UR36, UR29 ;  /* 0x0000001d00247c82 */ /* 0x000fe20008000000 */
[----:B------:R-:W-:Y:S01]  /*5820*/  IMAD.U32 R9, RZ, RZ, UR4 ;  /* 0x00000004ff097e24 */ /* 0x000fe2000f8e00ff */
[----:B------:R-:W-:Y:S04]  /*5830*/  @!P1 R2UR UR4, R8 ;  /* 0x00000000080492ca */ /* 0x000fe800000e0000 */
[----:B------:R-:W-:Y:S11]  /*5840*/  @!P1 R2UR UR5, R9 ;  /* 0x00000000090592ca */ /* 0x000ff600000e0000 */
[----:B------:R-:W-:Y:S02]  /*5850*/  @!UPT UIADD3 URZ, UPT, UPT, URZ, URZ, URZ ;  /* 0x000000fffffff290 */ /* 0x000fe4000fffe0ff */
[----:B------:R2:W-:Y:S01]  /*5860*/  @!UP0 UTMALDG.3D [UR8], [UR4], desc[UR6] ;  /* 0x00000608040085b4 */ /* 0x0005e20008011000 */
[----:B------:R2:W-:Y:S01]  /*5870*/  @!P1 SYNCS.ARRIVE.TRANS64.RED.A0TR RZ, [UR21+0x158], R7 ;  /* 0x00015807ffff99a7 */ /* 0x0005e20008300415 */
[----:B------:R-:W-:Y:S01]  /*5880*/  SYNCS.ARRIVE.TRANS64.RED.A1T0 RZ, [UR37], RZ ;  /* 0x000000ffffff79a7 */ /* 0x000fe20008100425 */
[----:B------:R-:W-:Y:S05]  /*5890*/  BRA.U UP1, `(.L_x_102) ;  /* 0xfffffff101747547 */ /* 0x000fea000b83ffff */
[----:B------:R-:W-:-:S04]  /*58a0*/  SHF.L.U32 R3, R15, 0x1f, RZ ;  /* 0x0000001f0f037819 */ /* 0x000fc800000006ff */
[----:B------:R-:W3:Y:S02]  /*58b0*/  SYNCS.PHASECHK.TRANS64.TRYWAIT P0, [UR21+0x160], R3 ;  /* 0x00016003ff0075a7 */ /* 0x000ee40008001115 */
[----:B---3--:R-:W-:Y:S05]  /*58c0*/  @!P0 BRA `(.L_x_103) ;  /* 0x0000005400ac8947 */ /* 0x008fea0003800000 */
.L_x_219:
[----:B------:R-:W4:Y:S02]  /*58d0*/  SYNCS.PHASECHK.TRANS64.TRYWAIT P0, [UR21+0x168], R3 ;  /* 0x00016803ff0075a7 */ /* 0x000f240008001115 */
[----:B----4-:R-:W-:Y:S05]  /*58e0*/  @!P0 BRA `(.L_x_104) ;  /* 0x0000005400bc8947 */ /* 0x010fea0003800000 */
.L_x_221:
[----:B------:R-:W4:Y:S02]  /*58f0*/  SYNCS.PHASECHK.TRANS64.TRYWAIT P0, [UR21+0x170], R3 ;  /* 0x00017003ff0075a7 */ /* 0x000f240008001115 */
[----:B----4-:R-:W-:Y:S05]  /*5900*/  @!P0 BRA `(.L_x_105) ;  /* 0x0000005400cc8947 */ /* 0x010fea0003800000 */
.L_x_223:
[----:B---3--:R-:W-:-:S07]  /*5910*/  MOV R0, UR21 ;  /* 0x0000001500007c02 */ /* 0x008fce0008000f00 */
.L_x_106:
[----:B---3--:R-:W-:-:S04]  /*5920*/  SHF.L.U32 R3, R15, 0x1f, RZ ;  /* 0x0000001f0f037819 */ /* 0x008fc800000006ff */
[----:B------:R3:W4:Y:S03]  /*5930*/  SYNCS.PHASECHK.TRANS64.TRYWAIT P0, [R0+URZ+0x178], R3 ;  /* 0x00017803000075a7 */ /* 0x00072600080011ff */
[----:B----4-:R-:W-:Y:S05]  /*5940*/  @!P0 NANOSLEEP.SYNCS 0x989680 ;  /* 0x009896800000895d */ /* 0x010fea0003900000 */
[----:B------:R-:W4:Y:S02]  /*5950*/  @!P0 SYNCS.PHASECHK.TRANS64 P0, [R0+URZ+0x178], R3 ;  /* 0x00017803000085a7 */ /* 0x000f2400080010ff */
[----:B-12-4-:R-:W-:Y:S05]  /*5960*/  @P0 EXIT ;  /* 0x000000000000094d */ /* 0x016fea0003800000 */
[----:B------:R-:W-:Y:S05]  /*5970*/  BRA `(.L_x_106) ;  /* 0xfffffffc00e87947 */ /* 0x000fea000383ffff */
.L_x_91:
[----:B------:R-:W-:-:S06]  /*5980*/  UISETP.GE.AND UP0, UPT, UR17, 0x4, UPT ;  /* 0x000000041100788c */ /* 0x000fcc000bf06270 */
[----:B------:R-:W-:-:S13]  /*5990*/  PLOP3.LUT P0, PT, PT, PT, UP0, 0x80, 0x8 ;  /* 0x000000000008781c */ /* 0x000fda0003f0f008 */
[----:B------:R-:W-:Y:S05]  /*59a0*/  @!P0 EXIT ;  /* 0x000000000000894d */ /* 0x000fea0003800000 */
[----:B------:R-:W1:Y:S08]  /*59b0*/  S2UR UR4, SR_CgaCtaId ;  /* 0x00000000000479c3 */ /* 0x000e700000008800 */
[----:B------:R-:W-:Y:S01]  /*59c0*/  BAR.SYNC.DEFER_BLOCKING 0x6, 0xa0 ;  /* 0x0182800000007b1d */ /* 0x000fe20000010000 */
[C---:B------:R-:W-:Y:S01]  /*59d0*/  IMAD.SHL.U32 R7, R95.reuse, 0x40, RZ ;  /* 0x000000405f077824 */ /* 0x040fe200078e00ff */
[C---:B------:R-:W-:Y:S01]  /*59e0*/  LOP3.LUT R97, R95.reuse, 0x60, RZ, 0xc0, !PT ;  /* 0x000000605f617812 */ /* 0x040fe200078ec0ff */
[----:B------:R-:W-:-:S02]  /*59f0*/  IMAD.SHL.U32 R4, R95, 0x20, RZ ;  /* 0x000000205f047824 */ /* 0x000fc400078e00ff */
[----:B------:R-:W-:Y:S02]  /*5a00*/  HFMA2 R36, -RZ, RZ, 0, 0 ;  /* 0x00000000ff247431 */ /* 0x000fe400000001ff */
[----:B------:R-:W-:Y:S01]  /*5a10*/  IMAD.SHL.U32 R6, R95, 0x2, RZ ;  /* 0x000000025f067824 */ /* 0x000fe200078e00ff */
[----:B------:R-:W-:Y:S01]  /*5a20*/  UMOV UR44, 0x400 ;  /* 0x00000400002c7882 */ /* 0x000fe20000000000 */
[----:B------:R-:W2:Y:S01]  /*5a30*/  LDC.64 R82, c[0x0][0x8b0] ;  /* 0x00022c00ff527b82 */ /* 0x000ea20000000a00 */
[----:B------:R-:W-:Y:S01]  /*5a40*/  LOP3.LUT R5, R7, 0x180, RZ, 0xc0, !PT ;  /* 0x0000018007057812 */ /* 0x000fe200078ec0ff */
[----:B------:R-:W-:Y:S01]  /*5a50*/  IMAD.U32 R37, R95, 0x10000, RZ ;  /* 0x000100005f257824 */ /* 0x000fe200078e00ff */
[----:B------:R-:W-:Y:S01]  /*5a60*/  LOP3.LUT R4, R4, 0xc00, RZ, 0xc0, !PT ;  /* 0x00000c0004047812 */ /* 0x000fe200078ec0ff */
[----:B------:R-:W-:Y:S01]  /*5a70*/  IMAD.MOV.U32 R94, RZ, RZ, RZ ;  /* 0x000000ffff5e7224 */ /* 0x000fe200078e00ff */
[----:B------:R-:W-:Y:S01]  /*5a80*/  LOP3.LUT R6, R5, 0x20, R6, 0xf8, !PT ;  /* 0x0000002005067812 */ /* 0x000fe200078ef806 */
[----:B------:R-:W-:Y:S01]  /*5a90*/  IMAD.SHL.U32 R5, R95, 0x8, RZ ;  /* 0x000000085f057824 */ /* 0x000fe200078e00ff */
[----:B------:R-:W-:Y:S01]  /*5aa0*/  LOP3.LUT R4, R4, 0x40, R7, 0xf8, !PT ;  /* 0x0000004004047812 */ /* 0x000fe200078ef807 */
[----:B------:R-:W3:Y:S01]  /*5ab0*/  LDC.64 R80, c[0x0][0x8a8] ;  /* 0x00022a00ff507b82 */ /* 0x000ee20000000a00 */
[----:B------:R-:W-:Y:S01]  /*5ac0*/  LOP3.LUT R37, R37, 0x600000, RZ, 0xc0, !PT ;  /* 0x0060000025257812 */ /* 0x000fe200078ec0ff */
[----:B------:R-:W-:Y:S01]  /*5ad0*/  IMAD.MOV.U32 R89, RZ, RZ, RZ ;  /* 0x000000ffff597224 */ /* 0x000fe200078e00ff */
[----:B------:R-:W-:-:S02]  /*5ae0*/  LOP3.LUT R95, R95, 0x2, RZ, 0xc0, !PT ;  /* 0x000000025f5f7812 */ /* 0x000fc400078ec0ff */
[----:B------:R-:W-:Y:S02]  /*5af0*/  CS2R R92, SRZ ;  /* 0x00000000005c7805 */ /* 0x000fe4000001ff00 */
[----:B------:R-:W-:Y:S01]  /*5b00*/  LOP3.LUT R5, R6, 0x30, R5, 0x78, !PT ;  /* 0x0000003006057812 */ /* 0x000fe200078e7805 */
[----:B------:R-:W4:Y:S01]  /*5b10*/  LDCU UR57, c[0x0][0x370] ;  /* 0x00006e00ff3977ac */ /* 0x000f220008000800 */
[----:B------:R-:W-:Y:S01]  /*5b20*/  LOP3.LUT R4, R4, 0x200, R7, 0xf8, !PT ;  /* 0x0000020004047812 */ /* 0x000fe200078ef807 */
[----:B------:R-:W-:Y:S01]  /*5b30*/  IMAD.MOV R90, RZ, RZ, -R95 ;  /* 0x000000ffff5a7224 */ /* 0x000fe200078e0a5f */
[----:B------:R-:W-:Y:S01]  /*5b40*/  MOV R91, RZ ;  /* 0x000000ff005b7202 */ /* 0x000fe20000000f00 */
[----:B-1----:R-:W-:Y:S01]  /*5b50*/  ULEA UR44, UR4, UR44, 0x18 ;  /* 0x0000002c042c7291 */ /* 0x002fe2000f8ec0ff */
[----:B------:R-:W-:Y:S01]  /*5b60*/  LOP3.LUT R84, R4, R5, RZ, 0xfc, !PT ;  /* 0x0000000504547212 */ /* 0x000fe200078efcff */
[----:B------:R-:W1:Y:S02]  /*5b70*/  LDCU.64 UR62, c[0x0][0x348] ;  /* 0x00006900ff3e77ac */ /* 0x000e640008000a00 */
[----:B------:R-:W-:-:S02]  /*5b80*/  UIADD3 UR4, UPT, UPT, UR44, 0x4400, URZ ;  /* 0x000044002c047890 */ /* 0x000fc4000fffe0ff */
[----:B------:R-:W-:-:S03]  /*5b90*/  UIADD3 UR5, UPT, UPT, UR44, 0x400, URZ ;  /* 0x000004002c057890 */ /* 0x000fc6000fffe0ff */
[----:B------:R-:W4:Y:S01]  /*5ba0*/  LDS R0, [UR44+0x240] ;  /* 0x0002402cff007984 */ /* 0x000f220008000800 */
[----:B------:R-:W1:Y:S01]  /*5bb0*/  LDCU UR43, c[0x0][0xb0c] ;  /* 0x00016180ff2b77ac */ /* 0x000e620008000800 */
[----:B------:R-:W-:Y:S02]  /*5bc0*/  IMAD.U32 R96, RZ, RZ, UR4 ;  /* 0x00000004ff607e24 */ /* 0x000fe4000f8e00ff */
[----:B------:R-:W-:Y:S01]  /*5bd0*/  IMAD.U32 R98, RZ, RZ, UR5 ;  /* 0x00000005ff627e24 */ /* 0x000fe2000f8e00ff */
[----:B------:R-:W1:Y:S01]  /*5be0*/  LDCU UR39, c[0x0][0xb30] ;  /* 0x00016600ff2777ac */ /* 0x000e620008000800 */
[----:B------:R-:W1:Y:S01]  /*5bf0*/  LDCU.64 UR46, c[0x0][0x888] ;  /* 0x00011100ff2e77ac */ /* 0x000e620008000a00 */
[----:B------:R-:W1:Y:S01]  /*5c00*/  LDCU.64 UR40, c[0x0][0xb28] ;  /* 0x00016500ff2877ac */ /* 0x000e620008000a00 */
[----:B------:R-:W1:Y:S01]  /*5c10*/  LDCU.64 UR60, c[0x0][0x890] ;  /* 0x00011200ff3c77ac */ /* 0x000e620008000a00 */
[----:B------:R-:W1:Y:S01]  /*5c20*/  LDCU.128 UR52, c[0x0][0xb10] ;  /* 0x00016200ff3477ac */ /* 0x000e620008000c00 */
[----:B------:R-:W1:Y:S02]  /*5c30*/  LDCU UR56, c[0x0][0x374] ;  /* 0x00006e80ff3877ac */ /* 0x000e640008000800 */
[----:B-1234-:R-:W-:-:S07]  /*5c40*/  IMAD.IADD R37, R0, 0x1, R37 ;  /* 0x0000000100257824 */ /* 0x01efce00078e0225 */
.L_x_148:
[C---:B------:R-:W-:Y:S02]  /*5c50*/  LEA R3, R89.reuse, UR44, 0x3 ;  /* 0x0000002c59037c11 */ /* 0x040fe4000f8e18ff */
[----:B------:R-:W-:Y:S02]  /*5c60*/  SHF.L.U32 R0, R92, 0x1f, RZ ;  /* 0x0000001f5c007819 */ /* 0x000fe400000006ff */
[----:B------:R-:W-:Y:S02]  /*5c70*/  LEA R5, R89, UR44, 0x4 ;  /* 0x0000002c59057c11 */ /* 0x000fe4000f8e20ff */
[----:B-1----:R-:W1:Y:S02]  /*5c80*/  SYNCS.PHASECHK.TRANS64.TRYWAIT P0, [R3+URZ+0x190], R0 ;  /* 0x00019000030075a7 */ /* 0x002e6400080011ff */
[----:B-1----:R-:W-:Y:S05]  /*5c90*/  @!P0 BRA `(.L_x_107) ;  /* 0x0000005400008947 */ /* 0x002fea0003800000 */
.L_x_224:
        /* <DEDUP_REMOVED lines=11> */
[----:B------:R-:W-:Y:S01]  /*5d50*/  PLOP3.LUT P0, PT, PT, PT, UP1, 0x80, 0x8 ;  /* 0x000000000008781c */ /* 0x000fe20003f0f018 */
[----:B------:R-:W-:Y:S11]  /*5d60*/  UP2UR UR45, UPR, URZ, 0x2 ;  /* 0x00000002ff2d7883 */ /* 0x000ff60008000000 */
[----:B------:R-:W-:Y:S01]  /*5d70*/  @!UPT UIADD3 URZ, UPT, UPT, URZ, URZ, URZ ;  /* 0x000000fffffff290 */ /* 0x000fe2000fffe0ff */
[----:B-1----:R-:W-:Y:S02]  /*5d80*/  @P0 SHF.R.U32.HI R0, RZ, 0x10, R5 ;  /* 0x00000010ff000819 */ /* 0x002fe40000011605 */
        /* <DEDUP_REMOVED lines=12> */
[----:B------:R-:W2:Y:S01]  /*5e50*/  LDCU UR12, c[0x0][0xb20] ;  /* 0x00016400ff0c77ac */ /* 0x000ea20008000800 */
[----:B------:R-:W-:Y:S02]  /*5e60*/  UIMAD.WIDE.U32 UR4, UR56, UR55, URZ ;  /* 0x00000037380472a5 */ /* 0x000fe4000f8e00ff */
[----:B------:R-:W-:Y:S02]  /*5e70*/  UIMAD.WIDE.U32 UR6, UR57, UR52, URZ ;  /* 0x00000034390672a5 */ /* 0x000fe4000f8e00ff */
[----:B------:R-:W-:Y:S02]  /*5e80*/  UISETP.NE.AND UP0, UPT, UR54, 0x1, UPT ;  /* 0x000000013600788c */ /* 0x000fe4000bf05270 */
[----:B------:R-:W-:Y:S02]  /*5e90*/  UIMAD.WIDE.U32 UR8, UR37, UR55, URZ ;  /* 0x00000037250872a5 */ /* 0x000fe4000f8e00ff */
[----:B------:R-:W-:Y:S02]  /*5ea0*/  UIMAD.WIDE.U32 UR10, UR38, UR52, URZ ;  /* 0x00000034260a72a5 */ /* 0x000fe4000f8e00ff */
[----:B------:R-:W-:Y:S02]  /*5eb0*/  UISETP.NE.AND UP1, UPT, UR43, 0x1, UPT ;  /* 0x000000012b00788c */ /* 0x000fe4000bf25270 */
[----:B------:R-:W-:Y:S01]  /*5ec0*/  UISETP.NE.AND UP2, UPT, UR42, 0x1, UPT ;  /* 0x000000012a00788c */ /* 0x000fe2000bf45270 */
[----:B------:R-:W-:Y:S02]  /*5ed0*/  UMOV UR4, UR5 ;  /* 0x0000000500047c82 */ /* 0x000fe40008000000 */
[----:B--2---:R-:W-:Y:S03]  /*5ee0*/  USHF.R.U32.HI UR5, URZ, UR12, UR4 ;  /* 0x0000000cff057299 */ /* 0x004fe60008011604 */
[----:B------:R-:W-:Y:S02]  /*5ef0*/  UMOV UR4, UR7 ;  /* 0x0000000700047c82 */ /* 0x000fe40008000000 */
[----:B------:R-:W-:Y:S02]  /*5f00*/  USHF.R.U32.HI UR7, URZ, UR53, UR4 ;  /* 0x00000035ff077299 */ /* 0x000fe40008011604 */
[----:B------:R-:W-:Y:S02]  /*5f10*/  USEL UR4, UR56, UR5, !UP0 ;  /* 0x0000000538047287 */ /* 0x000fe4000c000000 */
[----:B------:R-:W-:Y:S01]  /*5f20*/  USEL UR7, UR57, UR7, !UP1 ;  /* 0x0000000739077287 */ /* 0x000fe2000c800000 */
[----:B------:R-:W-:Y:S01]  /*5f30*/  UMOV UR5, UR9 ;  /* 0x0000000900057c82 */ /* 0x000fe20008000000 */
[----:B------:R-:W-:Y:S02]  /*5f40*/  UIMAD.WIDE.U32 UR8, UR4, UR40, URZ ;  /* 0x00000028040872a5 */ /* 0x000fe4000f8e00ff */
[----:B------:R-:W-:Y:S03]  /*5f50*/  USHF.R.U32.HI UR6, URZ, UR12, UR5 ;  /* 0x0000000cff067299 */ /* 0x000fe60008011605 */
[----:B------:R-:W-:Y:S01]  /*5f60*/  UMOV UR5, UR11 ;  /* 0x0000000b00057c82 */ /* 0x000fe20008000000 */
[----:B------:R-:W-:Y:S02]  /*5f70*/  UIMAD.WIDE.U32 UR10, UR7, UR40, URZ ;  /* 0x00000028070a72a5 */ /* 0x000fe4000f8e00ff */
[----:B------:R-:W-:Y:S02]  /*5f80*/  USHF.R.U32.HI UR12, URZ, UR53, UR5 ;  /* 0x00000035ff0c7299 */ /* 0x000fe40008011605 */
[----:B------:R-:W-:Y:S01]  /*5f90*/  USEL UR6, UR37, UR6, !UP0 ;  /* 0x0000000625067287 */ /* 0x000fe2000c000000 */
[----:B------:R-:W-:Y:S02]  /*5fa0*/  UMOV UR5, UR9 ;  /* 0x0000000900057c82 */ /* 0x000fe40008000000 */
[----:B------:R-:W-:Y:S01]  /*5fb0*/  UMOV UR10, UR11 ;  /* 0x0000000b000a7c82 */ /* 0x000fe20008000000 */
[----:B------:R-:W-:Y:S02]  /*5fc0*/  @UP2 USHF.R.U32.HI UR4, URZ, UR41, UR5 ;  /* 0x00000029ff042299 */ /* 0x000fe40008011605 */
[----:B------:R-:W-:Y:S02]  /*5fd0*/  @UP2 USHF.R.U32.HI UR7, URZ, UR41, UR10 ;  /* 0x00000029ff072299 */ /* 0x000fe4000801160a */
[----:B------:R-:W-:Y:S02]  /*5fe0*/  UIMAD UR4, UR42, UR4, URZ ;  /* 0x000000042a0472a4 */ /* 0x000fe4000f8e02ff */
        /* <DEDUP_REMOVED lines=8> */
[----:B------:R-:W-:Y:S02]  /*6070*/  USEL UR11, UR6, UR4, !UP2 ;  /* 0x00000004060b7287 */ /* 0x000fe4000d000000 */
[----:B------:R-:W-:Y:S02]  /*6080*/  UIADD3 UR8, UPT, UPT, -UR5, URZ, URZ ;  /* 0x000000ff05087290 */ /* 0x000fe4000fffe1ff */
[----:B------:R-:W-:Y:S01]  /*6090*/  UIADD3 UR10, UPT, UPT, -UR11, URZ, URZ ;  /* 0x000000ff0b0a7290 */ /* 0x000fe2000fffe1ff */
[----:B------:R-:W-:Y:S01]  /*60a0*/  @!UP0 UMOV UR4, UR9 ;  /* 0x0000000900048c82 */ /* 0x000fe20008000000 */
[----:B------:R-:W-:Y:S02]  /*60b0*/  UIADD3 UR9, UPT, UPT, -UR6, URZ, URZ ;  /* 0x000000ff06097290 */ /* 0x000fe4000fffe1ff */
[----:B------:R-:W-:Y:S02]  /*60c0*/  @!UP0 USHF.R.U32.HI UR4, URZ, UR41, UR4 ;  /* 0x00000029ff048299 */ /* 0x000fe40008011604 */
[----:B------:R-:W-:Y:S02]  /*60d0*/  UIMAD UR10, UR42, UR10, UR6 ;  /* 0x0000000a2a0a72a4 */ /* 0x000fe4000f8e0206 */
[----:B------:R-:W-:Y:S04]  /*60e0*/  @!UP0 USEL UR4, UR5, UR4, !UP2 ;  /* 0x0000000405048287 */ /* 0x000fe8000d000000 */
[----:B------:R-:W-:Y:S02]  /*60f0*/  @!UP0 UIMAD UR10, UR7, UR10, UR4 ;  /* 0x0000000a070a82a4 */ /* 0x000fe4000f8e0204 */
[----:B------:R-:W-:Y:S02]  /*6100*/  @!UP0 UIADD3 UR11, UPT, UPT, UR11, -UR4, URZ ;  /* 0x800000040b0b8290 */ /* 0x000fe4000fffe0ff */
[----:B------:R-:W-:Y:S02]  /*6110*/  UIMAD UR7, UR43, UR8, UR38 ;  /* 0x000000082b0772a4 */ /* 0x000fe4000f8e0226 */
[----:B------:R-:W-:Y:S02]  /*6120*/  @!UP0 UIMAD UR6, UR11, UR42, UR5 ;  /* 0x0000002a0b0682a4 */ /* 0x000fe4000f8e0205 */
[----:B------:R-:W-:Y:S01]  /*6130*/  UIMAD UR4, UR54, UR9, UR37 ;  /* 0x00000009360472a4 */ /* 0x000fe2000f8e0225 */
[----:B------:R-:W-:Y:S02]  /*6140*/  @!UP0 UMOV UR5, UR10 ;  /* 0x0000000a00058c82 */ /* 0x000fe40008000000 */
[----:B------:R-:W-:Y:S02]  /*6150*/  UIMAD UR38, UR5, UR43, UR7 ;  /* 0x0000002b052672a4 */ /* 0x000fe4000f8e0207 */
[----:B------:R-:W-:Y:S11]  /*6160*/  UIMAD UR37, UR6, UR54, UR4 ;  /* 0x00000036062572a4 */ /* 0x000ff6000f8e0204 */
[----:B------:R-:W-:Y:S01]  /*6170*/  @!UPT UIADD3 URZ, UPT, UPT, URZ, URZ, URZ ;  /* 0x000000fffffff290 */ /* 0x000fe2000fffe0ff */
.L_x_108:
[----:B------:R-:W-:Y:S01]  /*6180*/  UISETP.NE.AND UP0, UPT, UR39, 0x1, UPT ;  /* 0x000000012700788c */ /* 0x000fe2000bf05270 */
[----:B------:R-:W-:Y:S01]  /*6190*/  IADD3 R89, PT, PT, R89, 0x1, RZ ;  /* 0x0000000159597810 */ /* 0x000fe20007ffe0ff */
[----:B------:R-:W-:Y:S02]  /*61a0*/  UIADD3 UR11, UPT, UPT, UR44, 0x400, URZ ;  /* 0x000004002c0b7890 */ /* 0x000fe4000fffe0ff */
[----:B------:R-:W-:Y:S02]  /*61b0*/  USHF.L.U32 UR50, UR16, 0x6, URZ ;  /* 0x0000000610327899 */ /* 0x000fe400080006ff */
[----:B------:R-:W-:Y:S05]  /*61c0*/  USHF.L.U32 UR49, UR20, 0x8, URZ ;  /* 0x0000000814317899 */ /* 0x000fea00080006ff */
[----:B------:R-:W2:Y:S01]  /*61d0*/  @!UP0 LDCU.128 UR12, c[0x0][0xb10] ;  /* 0x00016200ff0c87ac */ /* 0x000ea20008000c00 */
[----:B------:R-:W3:Y:S01]  /*61e0*/  @!UP0 LDCU UR5, c[0x0][0xb0c] ;  /* 0x00016180ff0587ac */ /* 0x000ee20008000800 */
[----:B------:R-:W4:Y:S01]  /*61f0*/  @!UP0 LDCU UR10, c[0x0][0xb20] ;  /* 0x00016400ff0a87ac */ /* 0x000f220008000800 */
[----:B--2---:R-:W-:Y:S02]  /*6200*/  UIMAD.WIDE.U32 UR8, UR38, UR12, URZ ;  /* 0x0000000c260872a5 */ /* 0x004fe4000f8e00ff */
[----:B------:R-:W-:Y:S02]  /*6210*/  UIMAD.WIDE.U32 UR6, UR37, UR15, URZ ;  /* 0x0000000f250672a5 */ /* 0x000fe4000f8e00ff */
[----:B------:R-:W-:Y:S03]  /*6220*/  @!UP0 UISETP.NE.AND UP1, UPT, UR14, 0x1, UPT ;  /* 0x000000010e00888c */ /* 0x000fe6000bf25270 */
[----:B------:R-:W-:Y:S01]  /*6230*/  @!UP0 UMOV UR4, UR9 ;  /* 0x0000000900048c82 */ /* 0x000fe20008000000 */
[----:B---3--:R-:W-:Y:S02]  /*6240*/  @!UP0 UISETP.NE.AND UP2, UPT, UR5, 0x1, UPT ;  /* 0x000000010500888c */ /* 0x008fe4000bf45270 */
[----:B------:R-:W-:Y:S01]  /*6250*/  @!UP0 USHF.R.U32.HI UR4, URZ, UR13, UR4 ;  /* 0x0000000dff048299 */ /* 0x000fe20008011604 */
[----:B------:R-:W-:Y:S02]  /*6260*/  @!UP0 UMOV UR6, UR7 ;  /* 0x0000000700068c82 */ /* 0x000fe40008000000 */
[----:B----4-:R-:W-:Y:S02]  /*6270*/  @!UP0 USHF.R.U32.HI UR6, URZ, UR10, UR6 ;  /* 0x0000000aff068299 */ /* 0x010fe40008011606 */
[----:B------:R-:W-:Y:S02]  /*6280*/  @!UP0 USEL UR7, UR38, UR4, !UP2 ;  /* 0x0000000426078287 */ /* 0x000fe4000d000000 */
[----:B------:R-:W-:Y:S04]  /*6290*/  @!UP0 USEL UR6, UR37, UR6, !UP1 ;  /* 0x0000000625068287 */ /* 0x000fe8000c800000 */
[----:B------:R-:W-:Y:S02]  /*62a0*/  @!UP0 UIADD3 UR4, UPT, UPT, -UR7, UR6, URZ ;  /* 0x0000000607048290 */ /* 0x000fe4000fffe1ff */
[----:B------:R-:W-:Y:S02]  /*62b0*/  @!UP0 UIADD3 UR6, UPT, UPT, UR7, -UR6, URZ ;  /* 0x8000000607068290 */ /* 0x000fe4000fffe0ff */
[----:B------:R-:W-:Y:S02]  /*62c0*/  @!UP0 UIMAD UR38, UR4, UR5, UR38 ;  /* 0x00000005042682a4 */ /* 0x000fe4000f8e0226 */
[----:B------:R-:W-:Y:S02]  /*62d0*/  @!UP0 UIMAD UR37, UR6, UR14, UR37 ;  /* 0x0000000e062582a4 */ /* 0x000fe4000f8e0225 */
[----:B------:R-:W-:Y:S09]  /*62e0*/  ULOP3.LUT UP0, URZ, UR11, 0x1b0, URZ, 0xc0, !UPT ;  /* 0x000001b00bff7892 */ /* 0x000ff2000f80c0ff */
[----:B------:R-:W-:Y:S05]  /*62f0*/  BRA.U !UP0, `(.L_x_109) ;  /* 0x0000000108407547 */ /* 0x000fea000b800000 */
[----:B------:R-:W2:Y:S01]  /*6300*/  LDCU.64 UR8, c[0x4][0x88] ;  /* 0x01001100ff0877ac */ /* 0x000ea20008000a00 */
[----:B------:R-:W-:Y:S01]  /*6310*/  MOV R3, 0x0 ;  /* 0x0000000000037802 */ /* 0x000fe20000000f00 */
[----:B------:R-:W-:Y:S02]  /*6320*/  HFMA2 R12, -RZ, RZ, 0, 5.9604644775390625e-08 ;  /* 0x00000001ff0c7431 */ /* 0x000fe400000001ff */
[----:B------:R-:W-:Y:S02]  /*6330*/  IMAD.MOV.U32 R8, RZ, RZ, 0x70 ;  /* 0x00000070ff087424 */ /* 0x000fe400078e00ff */
[----:B------:R-:W-:Y:S01]  /*6340*/  IMAD.MOV.U32 R13, RZ, RZ, RZ ;  /* 0x000000ffff0d7224 */ /* 0x000fe200078e00ff */
[----:B------:R-:W3:Y:S01]  /*6350*/  LDCU.64 UR6, c[0x4][0x90] ;  /* 0x01001200ff0677ac */ /* 0x000ee20008000a00 */
[----:B------:R-:W4:Y:S01]  /*6360*/  LDC.64 R2, c[0x4][R3] ;  /* 0x0100000003027b82 */ /* 0x000f220000000a00 */
[----:B------:R-:W1:Y:S01]  /*6370*/  LDCU.64 UR4, c[0x4][0x8] ;  /* 0x01000100ff0477ac */ /* 0x000e620008000a00 */
[----:B--2---:R-:W-:Y:S01]  /*6380*/  MOV R5, UR9 ;  /* 0x0000000900057c02 */ /* 0x004fe20008000f00 */
[----:B------:R-:W-:Y:S01]  /*6390*/  IMAD.U32 R4, RZ, RZ, UR8 ;  /* 0x00000008ff047e24 */ /* 0x000fe2000f8e00ff */
[----:B---3--:R-:W-:Y:S01]  /*63a0*/  MOV R7, UR7 ;  /* 0x0000000700077c02 */ /* 0x008fe20008000f00 */
[----:B------:R-:W-:Y:S01]  /*63b0*/  IMAD.U32 R6, RZ, RZ, UR6 ;  /* 0x00000006ff067e24 */ /* 0x000fe2000f8e00ff */
[----:B-1----:R-:W-:Y:S01]  /*63c0*/  MOV R11, UR5 ;  /* 0x00000005000b7c02 */ /* 0x002fe20008000f00 */
[----:B------:R-:W-:Y:S02]  /*63d0*/  IMAD.U32 R10, RZ, RZ, UR4 ;  /* 0x00000004ff0a7e24 */ /* 0x000fe4000f8e00ff */
[----:B------:R-:W-:Y:S07]  /*63e0*/  LEPC R20, `(.L_x_109) ;  /* 0x000000001014794e */ /* 0x000fee0000000000 */
[----:B----45:R-:W-:Y:S05]  /*63f0*/  CALL.ABS.NOINC R2 ;  /* 0x0000000002007343 */ /* 0x030fea0003c00000 */
.L_x_109:
[----:B------:R-:W-:Y:S01]  /*6400*/  LOP3.LUT P0, RZ, R96, 0x1b0, RZ, 0xc0, !PT ;  /* 0x000001b060ff7812 */ /* 0x000fe2000780c0ff */
[----:B------:R-:W-:Y:S11]  /*6410*/  BSSY.RECONVERGENT B6, `(.L_x_110) ;  /* 0x0000013000067945 */ /* 0x000ff60003800200 */
[----:B------:R-:W-:Y:S01]  /*6420*/  @!UPT UIADD3 URZ, UPT, UPT, URZ, URZ, URZ ;  /* 0x000000fffffff290 */ /* 0x000fe2000fffe0ff */
[----:B------:R-:W-:Y:S05]  /*6430*/  @!P0 BRA `(.L_x_111) ;  /* 0x0000000000408947 */ /* 0x000fea0003800000 */
        /* <DEDUP_REMOVED lines=16> */
.L_x_111:
[----:B------:R-:W-:Y:S05]  /*6540*/  BSYNC.RECONVERGENT B6 ;  /* 0x0000000000067941 */ /* 0x000fea0003800200 */
.L_x_110:
[----:B------:R-:W-:Y:S01]  /*6550*/  R2UR UR4, R88 ;  /* 0x00000000580472ca */ /* 0x000fe200000e0000 */
[----:B------:R-:W-:Y:S01]  /*6560*/  UISETP.NE.U32.AND UP0, UPT, UR60, URZ, UPT ;  /* 0x000000ff3c00728c */ /* 0x000fe2000bf05070 */
[----:B------:R-:W-:Y:S02]  /*6570*/  ISETP.NE.U32.AND P4, PT, R82, RZ, PT ;  /* 0x000000ff5200720c */ /* 0x000fe40003f85070 */
[----:B------:R-:W-:Y:S01]  /*6580*/  ISETP.NE.U32.AND P2, PT, RZ, UR46, PT ;  /* 0x0000002eff007c0c */ /* 0x000fe2000bf45070 */
[----:B------:R-:W-:Y:S01]  /*6590*/  UISETP.NE.AND.EX UP1, UPT, UR61, URZ, UPT, UP0 ;  /* 0x000000ff3d00728c */ /* 0x000fe2000bf25300 */
[----:B------:R-:W-:Y:S01]  /*65a0*/  ISETP.NE.AND.EX P4, PT, R83, RZ, PT, P4 ;  /* 0x000000ff5300720c */ /* 0x000fe20003f85340 */
[----:B------:R-:W-:Y:S01]  /*65b0*/  UPLOP3.LUT UP0, UPT, UPT, UPT, UPT, 0x40, 0x4 ;  /* 0x000000000004789c */ /* 0x000fe20003f0e870 */
[----:B------:R-:W-:Y:S05]  /*65c0*/  ISETP.NE.AND.EX P2, PT, RZ, UR47, PT, P2 ;  /* 0x0000002fff007c0c */ /* 0x000fea000bf45320 */
[----:B------:R-:W-:Y:S06]  /*65d0*/  UISETP.NE.AND UP2, UPT, UR4, URZ, UPT ;  /* 0x000000ff0400728c */ /* 0x000fec000bf45270 */
[----:B------:R-:W-:Y:S05]  /*65e0*/  PLOP3.LUT P1, PT, PT, PT, UP2, 0x80, 0x8 ;  /* 0x000000000008781c */ /* 0x000fea0003f2f028 */
[----:B------:R-:W-:Y:S06]  /*65f0*/  @UP2 UPLOP3.LUT UP0, UPT, UPT, UPT, UP1, 0x80, 0x8 ;  /* 0x000000000008289c */ /* 0x000fec0003f0f010 */
[----:B------:R-:W-:Y:S01]  /*6600*/  PLOP3.LUT P0, PT, PT, PT, UP0, 0x80, 0x8 ;  /* 0x000000000008781c */ /* 0x000fe20003f0f008 */
[----:B------:R-:W-:Y:S01]  /*6610*/  @!UPT UIADD3 URZ, UPT, UPT, URZ, URZ, URZ ;  /* 0x000000fffffff290 */ /* 0x000fe2000fffe0ff */
[----:B------:R-:W-:Y:S11]  /*6620*/  BRA.U !UP1, `(.L_x_112) ;  /* 0x00000001093c7547 */ /* 0x000ff6000b800000 */
[----:B------:R-:W-:Y:S01]  /*6630*/  UISETP.NE.U32.AND UP0, UPT, UR46, URZ, UPT ;  /* 0x000000ff2e00728c */ /* 0x000fe2000bf05070 */
[----:B-1----:R-:W-:Y:S01]  /*6640*/  HFMA2 R0, -RZ, RZ, 0, 5.9604644775390625e-08 ;  /* 0x00000001ff007431 */ /* 0x002fe200000001ff */
[----:B------:R-:W1:Y:S01]  /*6650*/  LDCU.64 UR8, c[0x0][0x358] ;  /* 0x00006b00ff0877ac */ /* 0x000e620008000a00 */
[----:B------:R-:W-:Y:S01]  /*6660*/  IMAD.MOV.U32 R85, RZ, RZ, 0x1 ;  /* 0x00000001ff557424 */ /* 0x000fe200078e00ff */
[----:B------:R-:W-:Y:S06]  /*6670*/  UISETP.NE.AND.EX UP0, UPT, UR47, URZ, UPT, UP0 ;  /* 0x000000ff2f00728c */ /* 0x000fec000bf05300 */
[----:B------:R-:W-:Y:S05]  /*6680*/  PLOP3.LUT P3, PT, PT, PT, UP0, 0x80, 0x8 ;  /* 0x000000000008781c */ /* 0x000fea0003f6f008 */
[----:B------:R-:W2:Y:S01]  /*6690*/  @UP0 LDCU.64 UR4, c[0x0][0x888] ;  /* 0x00011100ff0407ac */ /* 0x000ea20008000a00 */
[----:B------:R-:W-:Y:S07]  /*66a0*/  @UP0 UIMAD UR6, UR36, UR60, URZ ;  /* 0x0000003c240602a4 */ /* 0x000fee000f8e02ff */
[----:B------:R-:W-:Y:S01]  /*66b0*/  @!P3 PRMT R85, R0, 0x7610, R85 ;  /* 0x000076100055b816 */ /* 0x000fe20000000055 */
[----:B--2---:R-:W-:Y:S06]  /*66c0*/  @UP0 UIMAD.WIDE UR4, UR6, 0x4, UR4 ;  /* 0x00000004060408a5 */ /* 0x004fec000f8e0204 */
[----:B------:R-:W-:Y:S01]  /*66d0*/  IMAD.U32 R2, RZ, RZ, UR4 ;  /* 0x00000004ff027e24 */ /* 0x000fe2000f8e00ff */
[----:B------:R-:W-:Y:S04]  /*66e0*/  MOV R3, UR5 ;  /* 0x0000000500037c02 */ /* 0x000fe80008000f00 */
[----:B------:R-:W2:Y:S01]  /*66f0*/  @!UP0 LDCU UR4, c[0x0][0x880] ;  /* 0x00011000ff0487ac */ /* 0x000ea20008000800 */
[----:B-1---5:R3:W5:Y:S02]  /*6700*/  @P3 LDG.E R41, desc[UR8][R2.64] ;  /* 0x0000000802293981 */ /* 0x022764000c1e1900 */
[----:B--23--:R-:W-:Y:S02]  /*6710*/  @!P3 IMAD.U32 R41, RZ, RZ, UR4 ;  /* 0x00000004ff29be24 */ /* 0x00cfe4000f8e00ff */
.L_x_112:
[----:B------:R-:W-:Y:S05]  /*6720*/  @!P4 BRA `(.L_x_113) ;  /* 0x000000000024c947 */ /* 0x000fea0003800000 */
[----:B------:R-:W-:Y:S01]  /*6730*/  ISETP.NE.U32.AND P3, PT, R80, RZ, PT ;  /* 0x000000ff5000720c */ /* 0x000fe20003f65070 */
[----:B------:R-:W2:Y:S03]  /*6740*/  LDCU.64 UR4, c[0x0][0x358] ;  /* 0x00006b00ff0477ac */ /* 0x000ea60008000a00 */
[----:B------:R-:W-:Y:S11]  /*6750*/  ISETP.NE.AND.EX P3, PT, R81, RZ, PT, P3 ;  /* 0x000000ff5100720c */ /* 0x000ff60003f65330 */
[----:B------:R-:W-:Y:S02]  /*6760*/  @!UPT UIADD3 URZ, UPT, UPT, URZ, URZ, URZ ;  /* 0x000000fffffff290 */ /* 0x000fe4000fffe0ff */
[----:B------:R-:W3:Y:S01]  /*6770*/  @P3 LDC.64 R2, c[0x0][0x8a8] ;  /* 0x00022a00ff023b82 */ /* 0x000ee20000000a00 */
[----:B-1----:R-:W-:Y:S04]  /*6780*/  @P3 IMAD R0, R82, UR36, RZ ;  /* 0x0000002452003c24 */ /* 0x002fe8000f8e02ff */
[----:B---3--:R-:W-:Y:S05]  /*6790*/  @P3 IMAD.WIDE R2, R0, 0x4, R2 ;  /* 0x0000000400023825 */ /* 0x008fea00078e0202 */
[----:B--2--5:R2:W5:Y:S02]  /*67a0*/  @P3 LDG.E R38, desc[UR4][R2.64] ;  /* 0x0000000402263981 */ /* 0x024564000c1e1900 */
[----:B--2---:R-:W3:Y:S02]  /*67b0*/  @!P3 LDC R38, c[0x0][0x8a0] ;  /* 0x00022800ff26bb82 */ /* 0x004ee40000000800 */
.L_x_113:
[----:B-----5:R-:W-:Y:S01]  /*67c0*/  FSETP.NEU.AND P4, PT, R41, RZ, PT ;  /* 0x000000ff2900720b */ /* 0x020fe20003f8d000 */
[----:B------:R-:W-:Y:S01]  /*67d0*/  BSSY B1, `(.L_x_114) ;  /* 0x0000042000017945 */ /* 0x000fe20003800000 */
[----:B------:R-:W-:Y:S01]  /*67e0*/  SEL R6, RZ, 0xffffffff, P2 ;  /* 0xffffffffff067807 */ /* 0x000fe20001000000 */
[----:B------:R-:W-:Y:S01]  /*67f0*/  IMAD.MOV.U32 R100, RZ, RZ, 0x1 ;  /* 0x00000001ff647424 */ /* 0x000fe200078e00ff */
[----:B------:R-:W-:Y:S02]  /*6800*/  LOP3.LUT P3, RZ, R85, 0xff, RZ, 0xc0, !PT ;  /* 0x000000ff55ff7812 */ /* 0x000fe4000786c0ff */
[----:B------:R-:W-:Y:S02]  /*6810*/  CS2R R78, SRZ ;  /* 0x00000000004e7805 */ /* 0x000fe4000001ff00 */
[----:B------:R-:W-:Y:S02]  /*6820*/  @P1 SEL R3, RZ, 0xffffffff, P4 ;  /* 0xffffffffff031807 */ /* 0x000fe40002000000 */
[----:B------:R-:W-:Y:S02]  /*6830*/  CS2R R76, SRZ ;  /* 0x00000000004c7805 */ /* 0x000fe4000001ff00 */
[----:B------:R-:W-:Y:S02]  /*6840*/  LEA R2, R93, UR44, 0x3 ;  /* 0x0000002c5d027c11 */ /* 0x000fe4000f8e18ff */
[----:B------:R-:W-:Y:S02]  /*6850*/  CS2R R74, SRZ ;  /* 0x00000000004a7805 */ /* 0x000fe4000001ff00 */
[----:B------:R-:W-:Y:S02]  /*6860*/  @P0 SEL R3, R6, R3, !P3 ;  /* 0x0000000306030207 */ /* 0x000fe40005800000 */
[----:B------:R-:W-:Y:S02]  /*6870*/  CS2R R72, SRZ ;  /* 0x0000000000487805 */ /* 0x000fe4000001ff00 */
[----:B------:R-:W-:Y:S02]  /*6880*/  LEA R71, R36, UR44, 0x3 ;  /* 0x0000002c24477c11 */ /* 0x000fe4000f8e18ff */
[----:B------:R-:W-:Y:S02]  /*6890*/  @P1 LOP3.LUT R3, R3, 0x1, RZ, 0xc0, !PT ;  /* 0x0000000103031812 */ /* 0x000fe400078ec0ff */
[----:B------:R-:W-:Y:S02]  /*68a0*/  SHF.L.U32 R4, R94, 0x1f, RZ ;  /* 0x0000001f5e047819 */ /* 0x000fe400000006ff */
[----:B------:R-:W-:Y:S02]  /*68b0*/  ISETP.NE.U32.OR P6, PT, R3, 0x1, !P1 ;  /* 0x000000010300780c */ /* 0x000fe40004fc5470 */
[----:B------:R-:W-:Y:S02]  /*68c0*/  PLOP3.LUT P2, PT, PT, PT, UP1, 0x80, 0x8 ;  /* 0x000000000008781c */ /* 0x000fe40003f4f018 */
[----:B------:R-:W-:Y:S02]  /*68d0*/  LEA.HI R39, R36, R36, RZ, 0x1 ;  /* 0x0000002424277211 */ /* 0x000fe400078f08ff */
[----:B------:R-:W-:Y:S02]  /*68e0*/  SEL R3, RZ, 0xffffffff, P4 ;  /* 0xffffffffff037807 */ /* 0x000fe40002000000 */
[----:B------:R-:W-:Y:S01]  /*68f0*/  P2R R102, PR, RZ, 0x40 ;  /* 0x00000040ff667803 */ /* 0x000fe20000000000 */
[C---:B-1----:R-:W-:Y:S01]  /*6900*/  IMAD.SHL.U32 R0, R39.reuse, 0x80, RZ ;  /* 0x0000008027007824 */ /* 0x042fe200078e00ff */
[----:B------:R-:W-:Y:S03]  /*6910*/  LOP3.LUT R39, R39, 0xffe, RZ, 0xc0, !PT ;  /* 0x00000ffe27277812 */ /* 0x000fe600078ec0ff */
[----:B------:R-:W-:Y:S02]  /*6920*/  @P6 SHF.L.U32 R5, R91, 0x1f, RZ ;  /* 0x0000001f5b056819 */ /* 0x000fe400000006ff */
[----:B------:R-:W-:Y:S01]  /*6930*/  @P2 SEL R3, R6, R3, !P3 ;  /* 0x0000000306032207 */ /* 0x000fe20005800000 */
[----:B------:R-:W-:Y:S01]  /*6940*/  IMAD.IADD R39, R36, 0x1, -R39 ;  /* 0x0000000124277824 */ /* 0x000fe200078e0a27 */
[----:B------:R-:W1:Y:S01]  /*6950*/  @P6 SYNCS.PHASECHK.TRANS64.TRYWAIT P1, [R2+URZ+0x140], R5 ;  /* 0x00014005020065a7 */ /* 0x000e6200080211ff */
[----:B------:R-:W-:Y:S02]  /*6960*/  LOP3.LUT R0, R0, 0xffffff00, RZ, 0xc0, !PT ;  /* 0xffffff0000007812 */ /* 0x000fe400078ec0ff */
[----:B------:R-:W-:Y:S03]  /*6970*/  LOP3.LUT R3, R3, 0x1, RZ, 0xc0, !PT ;  /* 0x0000000103037812 */ /* 0x000fe600078ec0ff */
[----:B------:R-:W-:Y:S01]  /*6980*/  IMAD.IADD R0, R37, 0x1, R0 ;  /* 0x0000000125007824 */ /* 0x000fe200078e0200 */
[----:B------:R-:W-:Y:S03]  /*6990*/  ISETP.NE.U32.AND P5, PT, R3, 0x1, PT ;  /* 0x000000010300780c */ /* 0x000fe60003fa5070 */
[----:B------:R-:W-:Y:S01]  /*69a0*/  IMAD R39, R39, 0x100000, R0 ;  /* 0x0010000027277824 */ /* 0x000fe200078e0200 */
[----:B------:R-:W-:Y:S01]  /*69b0*/  P2R R101, PR, RZ, 0x20 ;  /* 0x00000020ff657803 */ /* 0x000fe20000000000 */
[----:B------:R2:W4:Y:S01]  /*69c0*/  SYNCS.PHASECHK.TRANS64.TRYWAIT P0, [R71+URZ+0x1b0], R4 ;  /* 0x0001b004470075a7 */ /* 0x00052200080011ff */
[----:B-1----:R-:W-:Y:S01]  /*69d0*/  @P6 SEL R100, RZ, 0x1, !P1 ;  /* 0x00000001ff646807 */ /* 0x002fe20004800000 */
[----:B--2---:R-:W-:Y:S06]  /*69e0*/  @!P6 BRA `(.L_x_115) ;  /* 0x000000000080e947 */ /* 0x004fec0003800000 */
[----:B------:R-:W-:Y:S01]  /*69f0*/  @P5 IMAD R6, R93, 0x1000, R84 ;  /* 0x000010005d065824 */ /* 0x000fe200078e0254 */
[----:B------:R-:W1:Y:S01]  /*6a00*/  S2R R0, SR_CgaCtaId ;  /* 0x0000000000007919 */ /* 0x000e620000008800 */
[----:B------:R-:W-:Y:S01]  /*6a10*/  ISETP.NE.AND P1, PT, R100, RZ, PT ;  /* 0x000000ff6400720c */ /* 0x000fe20003f25270 */
[----:B------:R-:W-:Y:S01]  /*6a20*/  BSSY B0, `(.L_x_116) ;  /* 0x000000b000007945 */ /* 0x000fe20003800000 */
[----:B------:R-:W-:Y:S01]  /*6a30*/  @P5 VIADD R5, R6, UR44 ;  /* 0x0000002c06055c36 */ /* 0x000fe20008000000 */
[----:B------:R-:W-:Y:S02]  /*6a40*/  CS2R R74, SRZ ;  /* 0x00000000004a7805 */ /* 0x000fe4000001ff00 */
[----:B------:R-:W-:Y:S02]  /*6a50*/  CS2R R72, SRZ ;  /* 0x0000000000487805 */ /* 0x000fe4000001ff00 */
[----:B------:R-:W-:Y:S01]  /*6a60*/  CS2R R78, SRZ ;  /* 0x00000000004e7805 */ /* 0x000fe2000001ff00 */
[----:B------:R-:W-:Y:S01]  /*6a70*/  @P5 IMAD R5, R95, -0x10, R5 ;  /* 0xfffffff05f055824 */ /* 0x000fe200078e0205 */
[----:B------:R-:W-:Y:S04]  /*6a80*/  CS2R R76, SRZ ;  /* 0x00000000004c7805 */ /* 0x000fe8000001ff00 */
[----:B------:R-:W-:Y:S05]  /*6a90*/  @P1 BRA `(.L_x_117) ;  /* 0x00000000000c1947 */ /* 0x000fea0003800000 */
[----:B------:R-:W-:Y:S04]  /*6aa0*/  SHF.L.U32 R3, R91, 0x1f, RZ ;  /* 0x0000001f5b037819 */ /* 0x000fe800000006ff */
[----:B------:R-:W2:Y:S02]  /*6ab0*/  SYNCS.PHASECHK.TRANS64.TRYWAIT P1, [R2+URZ+0x140], R3 ;  /* 0x00014003020075a7 */ /* 0x000ea400080211ff */
[----:B--2---:R-:W-:Y:S05]  /*6ac0*/  @!P1 BRA `(.L_x_118) ;  /* 0x0000004400889947 */ /* 0x004fea0003800000 */
.L_x_117:
[----:B------:R-:W-:Y:S05]  /*6ad0*/  BSYNC B0 ;  /* 0x0000000000007941 */ /* 0x000fea0003800000 */
.L_x_116:
[----:B------:R-:W-:Y:S01]  /*6ae0*/  ISETP.NE.AND P1, PT, R101, RZ, PT ;  /* 0x000000ff6500720c */ /* 0x000fe20003f25270 */
[----:B--2---:R-:W-:Y:S02]  /*6af0*/  VIADD R3, R2, 0x160 ;  /* 0x0000016002037836 */ /* 0x004fe40000000000 */
[----:B------:R-:W-:Y:S03]  /*6b00*/  VIADD R93, R93, 0x1 ;  /* 0x000000015d5d7836 */ /* 0x000fe60000000000 */
[----:B-1----:R-:W-:Y:S07]  /*6b10*/  PRMT R0, R0, 0x654, R3 ;  /* 0x0000065400007816 */ /* 0x002fee0000000003 */
[----:B------:R1:W2:Y:S04]  /*6b20*/  @P1 LDS.128 R72, [R6+UR44+0x400] ;  /* 0x0004002c06481984 */ /* 0x0002a80008000c00 */
[----:B------:R1:W1:Y:S01]  /*6b30*/  @P1 LDS.128 R76, [R5+0x410] ;  /* 0x00041000054c1984 */ /* 0x0002620000000c00 */
[C---:B------:R-:W-:Y:S01]  /*6b40*/  ISETP.NE.AND P1, PT, R93.reuse, 0x4, PT ;  /* 0x000000045d00780c */ /* 0x040fe20003f25270 */
[----:B------:R-:W-:Y:S01]  /*6b50*/  @!PT LDS RZ, [RZ] ;  /* 0x00000000fffff984 */ /* 0x000fe20000000800 */
[----:B------:R-:W-:Y:S01]  /*6b60*/  @!PT LDS RZ, [RZ] ;  /* 0x00000000fffff984 */ /* 0x000fe20000000800 */
[----:B------:R-:W-:Y:S01]  /*6b70*/  @!PT LDS RZ, [RZ] ;  /* 0x00000000fffff984 */ /* 0x000fe20000000800 */
[----:B------:R-:W-:Y:S01]  /*6b80*/  @!PT LDS RZ, [RZ] ;  /* 0x00000000fffff984 */ /* 0x000fe20000000800 */
[----:B------:R5:W-:Y:S06]  /*6b90*/  MEMBAR.ALL.CTA ;  /* 0x0000000000007992 */ /* 0x000bec0000008000 */
[----:B-----5:R-:W5:Y:S01]  /*6ba0*/  FENCE.VIEW.ASYNC.S ;  /* 0x00000000000073c6 */ /* 0x020f620000000000 */
[----:B------:R-:W-:Y:S01]  /*6bb0*/  SEL R93, R93, RZ, P1 ;  /* 0x000000ff5d5d7207 */ /* 0x000fe20000800000 */
[----:B-----5:R5:W-:Y:S02]  /*6bc0*/  SYNCS.ARRIVE.TRANS64.RED.A1T0 RZ, [R0+URZ], RZ ;  /* 0x000000ff00ff79a7 */ /* 0x020be400081004ff */
[----:B-----5:R-:W-:Y:S04]  /*6bd0*/  SEL R0, RZ, 0x1, P1 ;  /* 0x00000001ff007807 */ /* 0x020fe80000800000 */
[----:B--2---:R-:W-:Y:S02]  /*6be0*/  LOP3.LUT R91, R91, R0, RZ, 0x3c, !PT ;  /* 0x000000005b5b7212 */ /* 0x004fe400078e3cff */
.L_x_115:
[----:B------:R-:W-:Y:S05]  /*6bf0*/  BSYNC B1 ;  /* 0x0000000000017941 */ /* 0x000fea0003800000 */
.L_x_114:
[----:B------:R-:W-:Y:S04]  /*6c00*/  SHF.R.U32.HI R3, RZ, 0x15, R39 ;  /* 0x00000015ff037819 */ /* 0x000fe80000011627 */
[----:B------:R-:W-:Y:S01]  /*6c10*/  LOP3.LUT P1, RZ, R3, 0x3, R86, 0x48, !PT ;  /* 0x0000000303ff7812 */ /* 0x000fe20007824856 */
[----:B------:R-:W-:Y:S01]  /*6c20*/  @!UPT UIADD3 URZ, UPT, UPT, URZ, URZ, URZ ;  /* 0x000000fffffff290 */ /* 0x000fe2000fffe0ff */
[----:B----4-:R-:W-:Y:S11]  /*6c30*/  @P0 BRA `(.L_x_119) ;  /* 0x0000000000080947 */ /* 0x010ff60003800000 */
[----:B------:R-:W2:Y:S02]  /*6c40*/  SYNCS.PHASECHK.TRANS64.TRYWAIT P0, [R71+URZ+0x1b0], R4 ;  /* 0x0001b004470075a7 */ /* 0x000ea400080011ff */
[----:B--2---:R-:W-:Y:S05]  /*6c50*/  @!P0 BRA `(.L_x_120) ;  /* 0x0000004400388947 */ /* 0x004fea0003800000 */
.L_x_119:
[----:B------:R-:W-:Y:S05]  /*6c60*/  @!P1 BRA `(.L_x_121) ;  /* 0x0000000000409947 */ /* 0x000fea0003800000 */
[----:B------:R-:W1:Y:S01]  /*6c70*/  LDCU.64 UR8, c[0x4][0x78] ;  /* 0x01000f00ff0877ac */ /* 0x000e620008000a00 */
[----:B------:R-:W-:Y:S01]  /*6c80*/  MOV R3, 0x0 ;  /* 0x0000000000037802 */ /* 0x000fe20000000f00 */
[----:B------:R-:W-:Y:S02]  /*6c90*/  HFMA2 R12, -RZ, RZ, 0, 5.9604644775390625e-08 ;  /* 0x00000001ff0c7431 */ /* 0x000fe400000001ff */
[----:B------:R-:W-:Y:S02]  /*6ca0*/  IMAD.MOV.U32 R8, RZ, RZ, 0x192 ;  /* 0x00000192ff087424 */ /* 0x000fe400078e00ff */
[----:B------:R-:W-:Y:S01]  /*6cb0*/  IMAD.MOV.U32 R13, RZ, RZ, RZ ;  /* 0x000000ffff0d7224 */ /* 0x000fe200078e00ff */
[----:B------:R-:W4:Y:S01]  /*6cc0*/  LDCU.64 UR6, c[0x4][0x80] ;  /* 0x01001000ff0677ac */ /* 0x000f220008000a00 */
[----:B------:R-:W3:Y:S01]  /*6cd0*/  LDC.64 R2, c[0x4][R3] ;  /* 0x0100000003027b82 */ /* 0x000ee20000000a00 */
[----:B------:R-:W5:Y:S01]  /*6ce0*/  LDCU.64 UR4, c[0x4][0x18] ;  /* 0x01000300ff0477ac */ /* 0x000f620008000a00 */
[----:B-1----:R-:W-:Y:S01]  /*6cf0*/  MOV R5, UR9 ;  /* 0x0000000900057c02 */ /* 0x002fe20008000f00 */
[----:B--2---:R-:W-:Y:S01]  /*6d00*/  IMAD.U32 R4, RZ, RZ, UR8 ;  /* 0x00000008ff047e24 */ /* 0x004fe2000f8e00ff */
[----:B----4-:R-:W-:Y:S01]  /*6d10*/  MOV R7, UR7 ;  /* 0x0000000700077c02 */ /* 0x010fe20008000f00 */
[----:B------:R-:W-:Y:S01]  /*6d20*/  IMAD.U32 R6, RZ, RZ, UR6 ;  /* 0x00000006ff067e24 */ /* 0x000fe2000f8e00ff */
[----:B-----5:R-:W-:Y:S01]  /*6d30*/  MOV R11, UR5 ;  /* 0x00000005000b7c02 */ /* 0x020fe20008000f00 */
[----:B------:R-:W-:Y:S02]  /*6d40*/  IMAD.U32 R10, RZ, RZ, UR4 ;  /* 0x00000004ff0a7e24 */ /* 0x000fe4000f8e00ff */
[----:B------:R-:W-:Y:S07]  /*6d50*/  LEPC R20, `(.L_x_121) ;  /* 0x000000001014794e */ /* 0x000fee0000000000 */
[----:B---3--:R-:W-:Y:S05]  /*6d60*/  CALL.ABS.NOINC R2 ;  /* 0x0000000002007343 */ /* 0x008fea0003c00000 */
.L_x_121:
[-C--:B------:R-:W-:Y:S01]  /*6d70*/  F2FP.F16.E4M3.UNPACK_B R42, R72.reuse ;  /* 0x00000048ff2a723e */ /* 0x080fe200020006ff */
[----:B------:R-:W-:Y:S05]  /*6d80*/  WARPSYNC.ALL ;  /* 0x0000000000007948 */ /* 0x000fea0003800000 */
[----:B------:R-:W-:Y:S01]  /*6d90*/  R2UR UR4, R39 ;  /* 0x00000000270472ca */ /* 0x000fe200000e0000 */
[--C-:B------:R-:W-:Y:S01]  /*6da0*/  HADD2.F32 R40, -RZ, R42.reuse.H0_H0 ;  /* 0x2000002aff287230 */ /* 0x100fe20000004100 */
[----:B------:R-:W-:Y:S01]  /*6db0*/  F2FP.F16.E4M3.UNPACK_B R43, R72.H1 ;  /* 0x00000048ff2b723e */ /* 0x000fe200030006ff */
[----:B------:R-:W-:Y:S01]  /*6dc0*/  HADD2.F32 R42, -RZ, R42.H1_H1 ;  /* 0x3000002aff2a7230 */ /* 0x000fe20000004100 */
[-C--:B------:R-:W-:Y:S01]  /*6dd0*/  F2FP.F16.E4M3.UNPACK_B R45, R73.reuse ;  /* 0x00000049ff2d723e */ /* 0x080fe200020006ff */
[----:B------:R-:W-:Y:S01]  /*6de0*/  BSSY.RECONVERGENT B0, `(.L_x_122) ;  /* 0x0000099000007945 */ /* 0x000fe20003800200 */
[----:B------:R-:W-:Y:S01]  /*6df0*/  F2FP.F16.E4M3.UNPACK_B R47, R73.H1 ;  /* 0x00000049ff2f723e */ /* 0x000fe200030006ff */
[--C-:B------:R-:W-:Y:S01]  /*6e00*/  HADD2.F32 R44, -RZ, R43.reuse.H0_H0 ;  /* 0x2000002bff2c7230 */ /* 0x100fe20000004100 */
[-C--:B------:R-:W-:Y:S01]  /*6e10*/  F2FP.F16.E4M3.UNPACK_B R49, R74.reuse ;  /* 0x0000004aff31723e */ /* 0x080fe200020006ff */
[----:B------:R-:W-:Y:S01]  /*6e20*/  HADD2.F32 R46, -RZ, R43.H1_H1 ;  /* 0x3000002bff2e7230 */ /* 0x000fe20000004100 */
[----:B------:R-:W-:Y:S01]  /*6e30*/  F2FP.F16.E4M3.UNPACK_B R51, R74.H1 ;  /* 0x0000004aff33723e */ /* 0x000fe200030006ff */
[--C-:B------:R-:W-:Y:S01]  /*6e40*/  HADD2.F32 R43, -RZ, R45.reuse.H0_H0 ;  /* 0x2000002dff2b7230 */ /* 0x100fe20000004100 */
[-C--:B------:R-:W-:Y:S01]  /*6e50*/  F2FP.F16.E4M3.UNPACK_B R53, R75.reuse ;  /* 0x0000004bff35723e */ /* 0x080fe200020006ff */
[----:B-12---:R-:W-:Y:S01]  /*6e60*/  LDTM.16dp32bit_t0_t15.x32 R4, tmem[UR4] ;  /* 0x00000004000479ee */ /* 0x006fe20008a80000 */
[----:B------:R-:W3:Y:S01]  /*6e70*/  LDTM.16dp32bit_t16_t31.x32 R4, tmem[UR4+0x20] ;  /* 0x00002004000479ee */ /* 0x000ee20008aa0000 */
[----:B------:R-:W-:Y:S01]  /*6e80*/  IADD3 R112, PT, PT, R84, UR44, RZ ;  /* 0x0000002c54707c10 */ /* 0x000fe2000fffe0ff */
[----:B------:R-:W-:Y:S01]  /*6e90*/  HADD2.F32 R48, -RZ, R45.H1_H1 ;  /* 0x3000002dff307230 */ /* 0x000fe20000004100 */
[----:B------:R-:W-:Y:S01]  /*6ea0*/  SHF.L.U32 R103, R90, 0x4, RZ ;  /* 0x000000045a677819 */ /* 0x000fe200000006ff */
[----:B------:R-:W-:Y:S01]  /*6eb0*/  HADD2.F32 R52, -RZ, R49.H1_H1 ;  /* 0x30000031ff347230 */ /* 0x000fe20000004100 */
[----:B------:R-:W-:Y:S01]  /*6ec0*/  F2FP.F16.E4M3.UNPACK_B R55, R75.H1 ;  /* 0x0000004bff37723e */ /* 0x000fe200030006ff */
[----:B------:R-:W-:Y:S01]  /*6ed0*/  HADD2.F32 R56, -RZ, R53.H1_H1 ;  /* 0x30000035ff387230 */ /* 0x000fe20000004100 */
[-C--:B------:R-:W-:Y:S01]  /*6ee0*/  F2FP.F16.E4M3.UNPACK_B R57, R76.reuse ;  /* 0x0000004cff39723e */ /* 0x080fe200020006ff */
[--C-:B------:R-:W-:Y:S01]  /*6ef0*/  HADD2.F32 R45, -RZ, R47.reuse.H0_H0 ;  /* 0x2000002fff2d7230 */ /* 0x100fe20000004100 */
[----:B------:R-:W-:Y:S01]  /*6f00*/  F2FP.F16.E4M3.UNPACK_B R59, R76.H1 ;  /* 0x0000004cff3b723e */ /* 0x000fe200030006ff */
[----:B------:R-:W-:Y:S01]  /*6f10*/  HADD2.F32 R50, -RZ, R47.H1_H1 ;  /* 0x3000002fff327230 */ /* 0x000fe20000004100 */
[-C--:B------:R-:W-:Y:S01]  /*6f20*/  F2FP.F16.E4M3.UNPACK_B R61, R77.reuse ;  /* 0x0000004dff3d723e */ /* 0x080fe200020006ff */
[----:B------:R-:W-:Y:S01]  /*6f30*/  HADD2.F32 R47, -RZ, R49.H0_H0 ;  /* 0x20000031ff2f7230 */ /* 0x000fe20000004100 */
[----:B------:R-:W-:Y:S01]  /*6f40*/  F2FP.F16.E4M3.UNPACK_B R63, R77.H1 ;  /* 0x0000004dff3f723e */ /* 0x000fe200030006ff */
[----:B------:R-:W-:Y:S01]  /*6f50*/  HADD2.F32 R60, -RZ, R57.H1_H1 ;  /* 0x30000039ff3c7230 */ /* 0x000fe20000004100 */
[-C--:B------:R-:W-:Y:S01]  /*6f60*/  F2FP.F16.E4M3.UNPACK_B R65, R78.reuse ;  /* 0x0000004eff41723e */ /* 0x080fe200020006ff */
[----:B------:R-:W-:Y:S01]  /*6f70*/  HADD2.F32 R64, -RZ, R61.H1_H1 ;  /* 0x3000003dff407230 */ /* 0x000fe20000004100 */
[----:B------:R-:W-:Y:S01]  /*6f80*/  F2FP.F16.E4M3.UNPACK_B R67, R78.H1 ;  /* 0x0000004eff43723e */ /* 0x000fe200030006ff */
[----:B------:R-:W-:Y:S01]  /*6f90*/  HADD2.F32 R49, -RZ, R51.H0_H0 ;  /* 0x20000033ff317230 */ /* 0x000fe20000004100 */
[----:B------:R-:W-:Y:S01]  /*6fa0*/  ISETP.NE.AND P0, PT, R97, RZ, PT ;  /* 0x000000ff6100720c */ /* 0x000fe20003f05270 */
[----:B------:R-:W-:Y:S01]  /*6fb0*/  HADD2.F32 R68, -RZ, R65.H1_H1 ;  /* 0x30000041ff447230 */ /* 0x000fe20000004100 */
[----:B------:R-:W-:Y:S01]  /*6fc0*/  ISETP.NE.AND P6, PT, R102, RZ, PT ;  /* 0x000000ff6600720c */ /* 0x000fe20003fc5270 */
[----:B------:R-:W-:Y:S02]  /*6fd0*/  HADD2.F32 R54, -RZ, R51.H1_H1 ;  /* 0x30000033ff367230 */ /* 0x000fe40000004100 */
[C---:B---3--:R-:W-:Y:S01]  /*6fe0*/  FMUL R0, R38.reuse, R4 ;  /* 0x0000000426007220 */ /* 0x048fe20000400000 */
[C---:B------:R-:W-:Y:S01]  /*6ff0*/  FMUL R2, R38.reuse, R5 ;  /* 0x0000000526027220 */ /* 0x040fe20000400000 */
[C---:B------:R-:W-:Y:S01]  /*7000*/  FMUL R4, R38.reuse, R8 ;  /* 0x0000000826047220 */ /* 0x040fe20000400000 */
[C---:B------:R-:W-:Y:S01]  /*7010*/  FMUL R5, R38.reuse, R9 ;  /* 0x0000000926057220 */ /* 0x040fe20000400000 */
[C---:B------:R-:W-:Y:S01]  /*7020*/  FFMA R0, R41.reuse, R40, R0 ;  /* 0x0000002829007223 */ /* 0x040fe20000000000 */
[C---:B------:R-:W-:Y:S01]  /*7030*/  FFMA R2, R41.reuse, R42, R2 ;  /* 0x0000002a29027223 */ /* 0x040fe20000000002 */
[C---:B------:R-:W-:Y:S01]  /*7040*/  FMUL R8, R38.reuse, R12 ;  /* 0x0000000c26087220 */ /* 0x040fe20000400000 */
[C---:B------:R-:W-:Y:S01]  /*7050*/  FMUL R9, R38.reuse, R13 ;  /* 0x0000000d26097220 */ /* 0x040fe20000400000 */
[----:B------:R-:W-:Y:S02]  /*7060*/  HADD2.F32 R51, -RZ, R53.H0_H0 ;  /* 0x20000035ff337230 */ /* 0x000fe40000004100 */
[C---:B------:R-:W-:Y:S01]  /*7070*/  FMUL R12, R38.reuse, R16 ;  /* 0x00000010260c7220 */ /* 0x040fe20000400000 */
        /* <DEDUP_REMOVED lines=13> */
[C---:B------:R-:W-:Y:S01]  /*7150*/  FFMA R3, R41.reuse, R44, R3 ;  /* 0x0000002c29037223 */ /* 0x040fe20000000003 */
[----:B------:R-:W-:Y:S01]  /*7160*/  F2FP.F16.E4M3.UNPACK_B R40, R79 ;  /* 0x0000004fff28723e */ /* 0x000fe200020006ff */
[C---:B------:R-:W-:Y:S01]  /*7170*/  FFMA R7, R41.reuse, R46, R7 ;  /* 0x0000002e29077223 */ /* 0x040fe20000000007 */
[C---:B------:R-:W-:Y:S01]  /*7180*/  FFMA R4, R41.reuse, R43, R4 ;  /* 0x0000002b29047223 */ /* 0x040fe20000000004 */
[----:B------:R-:W-:Y:S01]  /*7190*/  F2FP.F16.E4M3.UNPACK_B R42, R79.H1 ;  /* 0x0000004fff2a723e */ /* 0x000fe200030006ff */
[C---:B------:R-:W-:Y:S01]  /*71a0*/  FFMA R5, R41.reuse, R48, R5 ;  /* 0x0000003029057223 */ /* 0x040fe20000000005 */
[----:B------:R-:W-:Y:S01]  /*71b0*/  FFMA R6, R41, R45, R6 ;  /* 0x0000002d29067223 */ /* 0x000fe20000000006 */
[----:B------:R-:W-:Y:S01]  /*71c0*/  F2FP.SATFINITE.E4M3.F32.PACK_AB_MERGE_C R99, R7, R3, RZ ;  /* 0x000000030763723e */ /* 0x000fe200048070ff */
[C---:B------:R-:W-:Y:S01]  /*71d0*/  FFMA R11, R41.reuse, R50, R11 ;  /* 0x00000032290b7223 */ /* 0x040fe2000000000b */
[C---:B------:R-:W-:Y:S01]  /*71e0*/  FFMA R8, R41.reuse, R47, R8 ;  /* 0x0000002f29087223 */ /* 0x040fe20000000008 */
[----:B------:R-:W-:Y:S01]  /*71f0*/  FMUL R10, R38, R14 ;  /* 0x0000000e260a7220 */ /* 0x000fe20000400000 */
[----:B------:R-:W-:Y:S01]  /*7200*/  F2FP.SATFINITE.E4M3.F32.PACK_AB_MERGE_C R104, R2, R0, R99 ;  /* 0x000000000268723e */ /* 0x000fe20004807063 */
[----:B------:R-:W-:Y:S01]  /*7210*/  FFMA R9, R41, R52, R9 ;  /* 0x0000003429097223 */ /* 0x000fe20000000009 */
[----:B------:R-:W-:Y:S01]  /*7220*/  F2FP.SATFINITE.E4M3.F32.PACK_AB_MERGE_C R105, R11, R6, RZ ;  /* 0x000000060b69723e */ /* 0x000fe200048070ff */
[----:B------:R-:W-:Y:S01]  /*7230*/  FFMA R10, R41, R49, R10 ;  /* 0x00000031290a7223 */ /* 0x000fe2000000000a */
[----:B------:R-:W-:Y:S01]  /*7240*/  IADD3 R99, PT, PT, R112, R103, RZ ;  /* 0x0000006770637210 */ /* 0x000fe20007ffe0ff */
[C---:B------:R-:W-:Y:S01]  /*7250*/  FMUL R15, R38.reuse, R15 ;  /* 0x0000000f260f7220 */ /* 0x040fe20000400000 */
[--C-:B------:R-:W-:Y:S01]  /*7260*/  HADD2.F32 R53, -RZ, R55.reuse.H0_H0 ;  /* 0x20000037ff357230 */ /* 0x100fe20000004100 */
[----:B------:R-:W-:Y:S01]  /*7270*/  F2FP.SATFINITE.E4M3.F32.PACK_AB_MERGE_C R105, R5, R4, R105 ;  /* 0x000000040569723e */ /* 0x000fe20004807069 */
[----:B------:R-:W-:Y:S02]  /*7280*/  HADD2.F32 R58, -RZ, R55.H1_H1 ;  /* 0x30000037ff3a7230 */ /* 0x000fe40000004100 */
[C---:B------:R-:W-:Y:S01]  /*7290*/  FFMA R15, R41.reuse, R54, R15 ;  /* 0x00000036290f7223 */ /* 0x040fe2000000000f */
[C---:B------:R-:W-:Y:S01]  /*72a0*/  FFMA R12, R41.reuse, R51, R12 ;  /* 0x00000033290c7223 */ /* 0x040fe2000000000c */
[C---:B------:R-:W-:Y:S01]  /*72b0*/  FFMA R13, R41.reuse, R56, R13 ;  /* 0x00000038290d7223 */ /* 0x040fe2000000000d */
[----:B------:R-:W-:Y:S02]  /*72c0*/  HADD2.F32 R55, -RZ, R57.H0_H0 ;  /* 0x20000039ff377230 */ /* 0x000fe40000004100 */
[C---:B------:R-:W-:Y:S01]  /*72d0*/  FMUL R14, R38.reuse, R18 ;  /* 0x00000012260e7220 */ /* 0x040fe20000400000 */
[C---:B------:R-:W-:Y:S01]  /*72e0*/  FMUL R19, R38.reuse, R19 ;  /* 0x0000001326137220 */ /* 0x040fe20000400000 */
[--C-:B------:R-:W-:Y:S02]  /*72f0*/  HADD2.F32 R57, -RZ, R59.reuse.H0_H0 ;  /* 0x2000003bff397230 */ /* 0x100fe40000004100 */
[C---:B------:R-:W-:Y:S01]  /*7300*/  FMUL R18, R38.reuse, R22 ;  /* 0x0000001626127220 */ /* 0x040fe20000400000 */
[C---:B------:R-:W-:Y:S01]  /*7310*/  FFMA R14, R41.reuse, R53, R14 ;  /* 0x00000035290e7223 */ /* 0x040fe2000000000e */
[----:B------:R-:W-:Y:S02]  /*7320*/  HADD2.F32 R62, -RZ, R59.H1_H1 ;  /* 0x3000003bff3e7230 */ /* 0x000fe40000004100 */
[C---:B------:R-:W-:Y:S01]  /*7330*/  FFMA R19, R41.reuse, R58, R19 ;  /* 0x0000003a29137223 */ /* 0x040fe20000000013 */
[----:B------:R-:W-:Y:S02]  /*7340*/  HADD2.F32 R59, -RZ, R61.H0_H0 ;  /* 0x2000003dff3b7230 */ /* 0x000fe40000004100 */
[C---:B------:R-:W-:Y:S01]  /*7350*/  FMUL R23, R38.reuse, R23 ;  /* 0x0000001726177220 */ /* 0x040fe20000400000 */
[C---:B------:R-:W-:Y:S01]  /*7360*/  FFMA R16, R41.reuse, R55, R16 ;  /* 0x0000003729107223 */ /* 0x040fe20000000010 */
[C---:B------:R-:W-:Y:S01]  /*7370*/  FFMA R17, R41.reuse, R60, R17 ;  /* 0x0000003c29117223 */ /* 0x040fe20000000011 */
[--C-:B------:R-:W-:Y:S02]  /*7380*/  HADD2.F32 R61, -RZ, R63.reuse.H0_H0 ;  /* 0x2000003fff3d7230 */ /* 0x100fe40000004100 */
[C---:B------:R-:W-:Y:S01]  /*7390*/  FFMA R18, R41.reuse, R57, R18 ;  /* 0x0000003929127223 */ /* 0x040fe20000000012 */
[----:B------:R-:W-:Y:S02]  /*73a0*/  HADD2.F32 R66, -RZ, R63.H1_H1 ;  /* 0x3000003fff427230 */ /* 0x000fe40000004100 */
[C---:B------:R-:W-:Y:S01]  /*73b0*/  FMUL R22, R38.reuse, R26 ;  /* 0x0000001a26167220 */ /* 0x040fe20000400000 */
[----:B------:R-:W-:Y:S02]  /*73c0*/  HADD2.F32 R63, -RZ, R65.H0_H0 ;  /* 0x20000041ff3f7230 */ /* 0x000fe40000004100 */
[C---:B------:R-:W-:Y:S01]  /*73d0*/  FFMA R23, R41.reuse, R62, R23 ;  /* 0x0000003e29177223 */ /* 0x040fe20000000017 */
[C---:B------:R-:W-:Y:S01]  /*73e0*/  FMUL R27, R38.reuse, R27 ;  /* 0x0000001b261b7220 */ /* 0x040fe20000400000 */
[C---:B------:R-:W-:Y:S01]  /*73f0*/  FFMA R20, R41.reuse, R59, R20 ;  /* 0x0000003b29147223 */ /* 0x040fe20000000014 */
[C---:B------:R-:W-:Y:S01]  /*7400*/  FFMA R21, R41.reuse, R64, R21 ;  /* 0x0000004029157223 */ /* 0x040fe20000000015 */
[--C-:B------:R-:W-:Y:S02]  /*7410*/  HADD2.F32 R65, -RZ, R67.reuse.H0_H0 ;  /* 0x20000043ff417230 */ /* 0x100fe40000004100 */
[C---:B------:R-:W-:Y:S01]  /*7420*/  FFMA R22, R41.reuse, R61, R22 ;  /* 0x0000003d29167223 */ /* 0x040fe20000000016 */
[----:B------:R-:W-:Y:S02]  /*7430*/  HADD2.F32 R70, -RZ, R67.H1_H1 ;  /* 0x30000043ff467230 */ /* 0x000fe40000004100 */
[C---:B------:R-:W-:Y:S01]  /*7440*/  FMUL R26, R38.reuse, R30 ;  /* 0x0000001e261a7220 */ /* 0x040fe20000400000 */
[--C-:B------:R-:W-:Y:S02]  /*7450*/  HADD2.F32 R67, -RZ, R40.reuse.H0_H0 ;  /* 0x20000028ff437230 */ /* 0x100fe40000004100 */
[C---:B------:R-:W-:Y:S01]  /*7460*/  FFMA R27, R41.reuse, R66, R27 ;  /* 0x00000042291b7223 */ /* 0x040fe2000000001b */
[C---:B------:R-:W-:Y:S01]  /*7470*/  FMUL R31, R38.reuse, R31 ;  /* 0x0000001f261f7220 */ /* 0x040fe20000400000 */
[C---:B------:R-:W-:Y:S01]  /*7480*/  FFMA R24, R41.reuse, R63, R24 ;  /* 0x0000003f29187223 */ /* 0x040fe20000000018 */
[----:B------:R-:W-:Y:S02]  /*7490*/  HADD2.F32 R40, -RZ, R40.H1_H1 ;  /* 0x30000028ff287230 */ /* 0x000fe40000004100 */
[C---:B------:R-:W-:Y:S01]  /*74a0*/  FFMA R25, R41.reuse, R68, R25 ;  /* 0x0000004429197223 */ /* 0x040fe20000000019 */
[--C-:B------:R-:W-:Y:S02]  /*74b0*/  HADD2.F32 R69, -RZ, R42.reuse.H0_H0 ;  /* 0x2000002aff457230 */ /* 0x100fe40000004100 */
[C---:B------:R-:W-:Y:S01]  /*74c0*/  FFMA R26, R41.reuse, R65, R26 ;  /* 0x00000041291a7223 */ /* 0x040fe2000000001a */
[----:B------:R-:W-:Y:S02]  /*74d0*/  HADD2.F32 R42, -RZ, R42.H1_H1 ;  /* 0x3000002aff2a7230 */ /* 0x000fe40000004100 */
[C---:B------:R-:W-:Y:S01]  /*74e0*/  FMUL R30, R38.reuse, R34 ;  /* 0x00000022261e7220 */ /* 0x040fe20000400000 */
[----:B------:R-:W-:Y:S01]  /*74f0*/  FFMA R31, R41, R70, R31 ;  /* 0x00000046291f7223 */ /* 0x000fe2000000001f */
[----:B------:R-:W-:Y:S01]  /*7500*/  FMUL R35, R38, R35 ;  /* 0x0000002326237220 */ /* 0x000fe20000400000 */
[----:B------:R-:W-:Y:S01]  /*7510*/  F2FP.SATFINITE.E4M3.F32.PACK_AB_MERGE_C R106, R15, R10, RZ ;  /* 0x0000000a0f6a723e */ /* 0x000fe200048070ff */
[----:B------:R-:W-:Y:S01]  /*7520*/  FFMA R28, R41, R67, R28 ;  /* 0x00000043291c7223 */ /* 0x000fe2000000001c */
[----:B------:R-:W-:Y:S01]  /*7530*/  F2FP.SATFINITE.E4M3.F32.PACK_AB_MERGE_C R107, R19, R14, RZ ;  /* 0x0000000e136b723e */ /* 0x000fe200048070ff */
[C---:B------:R-:W-:Y:S01]  /*7540*/  FFMA R29, R41.reuse, R40, R29 ;  /* 0x00000028291d7223 */ /* 0x040fe2000000001d */
[C---:B------:R-:W-:Y:S01]  /*7550*/  FFMA R30, R41.reuse, R69, R30 ;  /* 0x00000045291e7223 */ /* 0x040fe2000000001e */
[----:B------:R-:W-:Y:S01]  /*7560*/  FFMA R35, R41, R42, R35 ;  /* 0x0000002a29237223 */ /* 0x000fe20000000023 */
[----:B------:R-:W-:Y:S02]  /*7570*/  F2FP.SATFINITE.E4M3.F32.PACK_AB_MERGE_C R106, R9, R8, R106 ;  /* 0x00000008096a723e */ /* 0x000fe4000480706a */
[----:B------:R-:W-:Y:S02]  /*7580*/  F2FP.SATFINITE.E4M3.F32.PACK_AB_MERGE_C R107, R13, R12, R107 ;  /* 0x0000000c0d6b723e */ /* 0x000fe4000480706b */
[----:B------:R-:W-:Y:S02]  /*7590*/  F2FP.SATFINITE.E4M3.F32.PACK_AB_MERGE_C R108, R23, R18, RZ ;  /* 0x00000012176c723e */ /* 0x000fe400048070ff */
[----:B------:R-:W-:Y:S01]  /*75a0*/  F2FP.SATFINITE.E4M3.F32.PACK_AB_MERGE_C R109, R27, R22, RZ ;  /* 0x000000161b6d723e */ /* 0x000fe200048070ff */
[----:B------:R1:W-:Y:S01]  /*75b0*/  STS.128 [R84+UR44+0x4400], R104 ;  /* 0x0044006854007988 */ /* 0x0003e20008000c2c */
[----:B------:R-:W-:Y:S02]  /*75c0*/  F2FP.SATFINITE.E4M3.F32.PACK_AB_MERGE_C R113, R31, R26, RZ ;  /* 0x0000001a1f71723e */ /* 0x000fe400048070ff */
[----:B------:R-:W-:Y:S02]  /*75d0*/  F2FP.SATFINITE.E4M3.F32.PACK_AB_MERGE_C R114, R35, R30, RZ ;  /* 0x0000001e2372723e */ /* 0x000fe400048070ff */
[----:B------:R-:W-:Y:S02]  /*75e0*/  F2FP.SATFINITE.E4M3.F32.PACK_AB_MERGE_C R108, R17, R16, R108 ;  /* 0x00000010116c723e */ /* 0x000fe4000480706c */
[----:B------:R-:W-:Y:S02]  /*75f0*/  F2FP.SATFINITE.E4M3.F32.PACK_AB_MERGE_C R109, R21, R20, R109 ;  /* 0x00000014156d723e */ /* 0x000fe4000480706d */
[----:B------:R-:W-:Y:S02]  /*7600*/  F2FP.SATFINITE.E4M3.F32.PACK_AB_MERGE_C R110, R25, R24, R113 ;  /* 0x00000018196e723e */ /* 0x000fe40004807071 */
[----:B------:R-:W-:Y:S02]  /*7610*/  F2FP.SATFINITE.E4M3.F32.PACK_AB_MERGE_C R111, R29, R28, R114 ;  /* 0x0000001c1d6f723e */ /* 0x000fe40004807072 */
[----:B------:R-:W-:Y:S02]  /*7620*/  LEA R112, R93, UR44, 0x3 ;  /* 0x0000002c5d707c11 */ /* 0x000fe4000f8e18ff */
[----:B------:R-:W-:Y:S01]  /*7630*/  @P6 SHF.L.U32 R113, R91, 0x1f, RZ ;  /* 0x0000001f5b716819 */ /* 0x000fe200000006ff */
[----:B------:R1:W-:Y:S01]  /*7640*/  STS.128 [R99+0x4410], R108 ;  /* 0x0044106c63007388 */ /* 0x0003e20000000c00 */
[----:B------:R-:W-:Y:S01]  /*7650*/  @!PT LDS RZ, [RZ] ;  /* 0x00000000fffff984 */ /* 0x000fe20000000800 */
[----:B------:R-:W-:Y:S01]  /*7660*/  @!PT LDS RZ, [RZ] ;  /* 0x00000000fffff984 */ /* 0x000fe20000000800 */
[----:B------:R-:W-:Y:S01]  /*7670*/  @!PT LDS RZ, [RZ] ;  /* 0x00000000fffff984 */ /* 0x000fe20000000800 */
[----:B------:R-:W-:Y:S01]  /*7680*/  @!PT LDS RZ, [RZ] ;  /* 0x00000000fffff984 */ /* 0x000fe20000000800 */
[----:B------:R2:W-:Y:S07]  /*7690*/  MEMBAR.ALL.CTA ;  /* 0x0000000000007992 */ /* 0x0005ee0000008000 */
[----:B--2---:R-:W2:Y:S02]  /*76a0*/  FENCE.VIEW.ASYNC.S ;  /* 0x00000000000073c6 */ /* 0x004ea40000000000 */
[----:B--2---:R-:W-:Y:S06]  /*76b0*/  BAR.SYNC.DEFER_BLOCKING 0x1, 0x80 ;  /* 0x0042000000007b1d */ /* 0x004fec0000010000 */
[----:B------:R-:W-:Y:S05]  /*76c0*/  @P0 BRA `(.L_x_123) ;  /* 0x0000000000280947 */ /* 0x000fea0003800000 */
[----:B------:R-:W-:Y:S01]  /*76d0*/  UIADD3 UR4, UPT, UPT, UR44, 0x4400, URZ ;  /* 0x000044002c047890 */ /* 0x000fe2000fffe0ff */
[----:B------:R-:W-:Y:S05]  /*76e0*/  UMOV UR51, UR36 ;  /* 0x0000002400337c82 */ /* 0x000fea0008000000 */
[----:B------:R-:W-:Y:S01]  /*76f0*/  MOV R96, UR4 ;  /* 0x0000000400607c02 */ /* 0x000fe20008000f00 */
[----:B------:R-:W-:Y:S03]  /*7700*/  UIADD3 UR4, UP0, UPT, UR62, 0x680, URZ ;  /* 0x000006803e047890 */ /* 0x000fe6000ff1e0ff */
[----:B------:R-:W-:Y:S01]  /*7710*/  R2UR UR48, R96 ;  /* 0x00000000603072ca */ /* 0x000fe200000e0000 */
[----:B------:R-:W-:Y:S11]  /*7720*/  UIADD3.X UR5, UPT, UPT, URZ, UR63, URZ, UP0, !UPT ;  /* 0x0000003fff057290 */ /* 0x000ff600087fe4ff */
[----:B------:R-:W-:Y:S01]  /*7730*/  @!UPT UIADD3 URZ, UPT, UPT, URZ, URZ, URZ ;  /* 0x000000fffffff290 */ /* 0x000fe2000fffe0ff */
[----:B------:R2:W-:Y:S01]  /*7740*/  UTMASTG.3D [UR48], [UR4] ;  /* 0x00000030040073b5 */ /* 0x0005e20008010000 */
[----:B------:R0:W-:Y:S01]  /*7750*/  UTMACMDFLUSH ;  /* 0x00000000000079b7 */ /* 0x0001e20000000000 */
[----:B--2---:R-:W-:Y:S04]  /*7760*/  DEPBAR.LE SB0, 0x1 ;  /* 0x000080400000791a */ /* 0x004fe80000000000 */
.L_x_123:
[----:B------:R-:W-:Y:S05]  /*7770*/  BSYNC.RECONVERGENT B0 ;  /* 0x0000000000007941 */ /* 0x000fea0003800200 */
.L_x_122:
[----:B------:R-:W-:Y:S06]  /*7780*/  BAR.SYNC.DEFER_BLOCKING 0x1, 0x80 ;  /* 0x0042000000007b1d */ /* 0x000fec0000010000 */
[----:B------:R-:W2:Y:S01]  /*7790*/  @P6 SYNCS.PHASECHK.TRANS64.TRYWAIT P0, [R112+URZ+0x140], R113 ;  /* 0x00014071700065a7 */ /* 0x000ea200080011ff */
[----:B------:R-:W-:Y:S01]  /*77a0*/  BSSY B1, `(.L_x_124) ;  /* 0x0000020000017945 */ /* 0x000fe20003800000 */
[----:B--2---:R-:W-:Y:S03]  /*77b0*/  @P6 SEL R100, RZ, 0x1, !P0 ;  /* 0x00000001ff646807 */ /* 0x004fe60004000000 */
[----:B------:R-:W-:Y:S05]  /*77c0*/  @!P6 BRA `(.L_x_125) ;  /* 0x000000000074e947 */ /* 0x000fea0003800000 */
[----:B------:R-:W-:Y:S01]  /*77d0*/  ISETP.NE.AND P1, PT, R101, RZ, PT ;  /* 0x000000ff6500720c */ /* 0x000fe20003f25270 */
[----:B------:R-:W2:Y:S01]  /*77e0*/  S2R R0, SR_CgaCtaId ;  /* 0x0000000000007919 */ /* 0x000ea20000008800 */
[----:B------:R-:W-:Y:S01]  /*77f0*/  ISETP.NE.AND P0, PT, R100, RZ, PT ;  /* 0x000000ff6400720c */ /* 0x000fe20003f05270 */
[----:B------:R-:W-:Y:S10]  /*7800*/  BSSY B0, `(.L_x_126) ;  /* 0x0000008000007945 */ /* 0x000ff40003800000 */
[----:B------:R-:W-:Y:S05]  /*7810*/  @P1 IMAD R2, R93, 0x1000, R84 ;  /* 0x000010005d021824 */ /* 0x000fea00078e0254 */
[----:B------:R-:W-:Y:S05]  /*7820*/  @P1 IADD3 R4, PT, PT, R2, UR44, RZ ;  /* 0x0000002c02041c10 */ /* 0x000fea000fffe0ff */
[----:B------:R-:W-:Y:S01]  /*7830*/  @P1 IMAD.IADD R4, R4, 0x1, R103 ;  /* 0x0000000104041824 */ /* 0x000fe200078e0267 */
[----:B------:R-:W-:Y:S06]  /*7840*/  @P0 BRA `(.L_x_127) ;  /* 0x00000000000c0947 */ /* 0x000fec0003800000 */
[----:B------:R-:W-:Y:S04]  /*7850*/  SHF.L.U32 R3, R91, 0x1f, RZ ;  /* 0x0000001f5b037819 */ /* 0x000fe800000006ff */
[----:B------:R-:W3:Y:S02]  /*7860*/  SYNCS.PHASECHK.TRANS64.TRYWAIT P0, [R112+URZ+0x140], R3 ;  /* 0x00014003700075a7 */ /* 0x000ee400080011ff */
[----:B---3--:R-:W-:Y:S05]  /*7870*/  @!P0 BRA `(.L_x_128) ;  /* 0x0000003800448947 */ /* 0x008fea0003800000 */
.L_x_127:
[----:B------:R-:W-:Y:S05]  /*7880*/  BSYNC B0 ;  /* 0x0000000000007941 */ /* 0x000fea0003800000 */
.L_x_126:
[----:B------:R-:W-:Y:S01]  /*7890*/  ISETP.NE.AND P0, PT, R101, RZ, PT ;  /* 0x000000ff6500720c */ /* 0x000fe20003f05270 */
[----:B---3--:R-:W-:Y:S02]  /*78a0*/  VIADD R3, R112, 0x160 ;  /* 0x0000016070037836 */ /* 0x008fe40000000000 */
[----:B------:R-:W-:Y:S03]  /*78b0*/  VIADD R93, R93, 0x1 ;  /* 0x000000015d5d7836 */ /* 0x000fe60000000000 */
[----:B--2---:R-:W-:Y:S07]  /*78c0*/  PRMT R0, R0, 0x654, R3 ;  /* 0x0000065400007816 */ /* 0x004fee0000000003 */
[----:B------:R2:W3:Y:S04]  /*78d0*/  @P0 LDS.128 R72, [R2+UR44+0x400] ;  /* 0x0004002c02480984 */ /* 0x0004e80008000c00 */
[----:B------:R2:W4:Y:S01]  /*78e0*/  @P0 LDS.128 R76, [R4+0x410] ;  /* 0x00041000044c0984 */ /* 0x0005220000000c00 */
        /* <DEDUP_REMOVED lines=10> */
[----:B--23--:R-:W-:Y:S02]  /*7990*/  LOP3.LUT R91, R91, R0, RZ, 0x3c, !PT ;  /* 0x000000005b5b7212 */ /* 0x00cfe400078e3cff */
.L_x_125:
[----:B------:R-:W-:Y:S05]  /*79a0*/  BSYNC B1 ;  /* 0x0000000000017941 */ /* 0x000fea0003800000 */
.L_x_124:
[----:B------:R-:W-:Y:S05]  /*79b0*/  VIADD R3, R39, 0x40 ;  /* 0x0000004027037836 */ /* 0x000fea0000000000 */
[----:B------:R-:W-:Y:S04]  /*79c0*/  SHF.R.U32.HI R3, RZ, 0x15, R3 ;  /* 0x00000015ff037819 */ /* 0x000fe80000011603 */
[----:B------:R-:W-:Y:S11]  /*79d0*/  LOP3.LUT P0, RZ, R3, 0x3, R86, 0x48, !PT ;  /* 0x0000000303ff7812 */ /* 0x000ff60007804856 */
[----:B------:R-:W-:Y:S02]  /*79e0*/  @!UPT UIADD3 URZ, UPT, UPT, URZ, URZ, URZ ;  /* 0x000000fffffff290 */ /* 0x000fe4000fffe0ff */
[----:B------:R-:W-:Y:S05]  /*79f0*/  @!P0 BRA `(.L_x_129) ;  /* 0x0000000000408947 */ /* 0x000fea0003800000 */
[----:B------:R-:W2:Y:S01]  /*7a00*/  LDCU.64 UR8, c[0x4][0x78] ;  /* 0x01000f00ff0877ac */ /* 0x000ea20008000a00 */
[----:B------:R-:W-:Y:S01]  /*7a10*/  MOV R3, 0x0 ;  /* 0x0000000000037802 */ /* 0x000fe20000000f00 */
[----:B------:R-:W-:Y:S02]  /*7a20*/  HFMA2 R12, -RZ, RZ, 0, 5.9604644775390625e-08 ;  /* 0x00000001ff0c7431 */ /* 0x000fe400000001ff */
[----:B------:R-:W-:Y:S02]  /*7a30*/  IMAD.MOV.U32 R8, RZ, RZ, 0x192 ;  /* 0x00000192ff087424 */ /* 0x000fe400078e00ff */
[----:B------:R-:W-:Y:S01]  /*7a40*/  IMAD.MOV.U32 R13, RZ, RZ, RZ ;  /* 0x000000ffff0d7224 */ /* 0x000fe200078e00ff */
[----:B------:R-:W3:Y:S01]  /*7a50*/  LDCU.64 UR6, c[0x4][0x80] ;  /* 0x01001000ff0677ac */ /* 0x000ee20008000a00 */
[----:B------:R-:W1:Y:S01]  /*7a60*/  LDC.64 R2, c[0x4][R3] ;  /* 0x0100000003027b82 */ /* 0x000e620000000a00 */
[----:B------:R-:W5:Y:S01]  /*7a70*/  LDCU.64 UR4, c[0x4][0x18] ;  /* 0x01000300ff0477ac */ /* 0x000f620008000a00 */
[----:B--2---:R-:W-:Y:S01]  /*7a80*/  MOV R5, UR9 ;  /* 0x0000000900057c02 */ /* 0x004fe20008000f00 */
[----:B------:R-:W-:Y:S01]  /*7a90*/  IMAD.U32 R4, RZ, RZ, UR8 ;  /* 0x00000008ff047e24 */ /* 0x000fe2000f8e00ff */
[----:B---3--:R-:W-:Y:S01]  /*7aa0*/  MOV R7, UR7 ;  /* 0x0000000700077c02 */ /* 0x008fe20008000f00 */
[----:B------:R-:W-:Y:S01]  /*7ab0*/  IMAD.U32 R6, RZ, RZ, UR6 ;  /* 0x00000006ff067e24 */ /* 0x000fe2000f8e00ff */
[----:B-----5:R-:W-:Y:S01]  /*7ac0*/  MOV R11, UR5 ;  /* 0x00000005000b7c02 */ /* 0x020fe20008000f00 */
[----:B------:R-:W-:Y:S02]  /*7ad0*/  IMAD.U32 R10, RZ, RZ, UR4 ;  /* 0x00000004ff0a7e24 */ /* 0x000fe4000f8e00ff */
[----:B------:R-:W-:Y:S07]  /*7ae0*/  LEPC R20, `(.L_x_129) ;  /* 0x000000001014794e */ /* 0x000fee0000000000 */
[----:B-1--4-:R-:W-:Y:S05]  /*7af0*/  CALL.ABS.NOINC R2 ;  /* 0x0000000002007343 */ /* 0x012fea0003c00000 */
.L_x_129:
        /* <DEDUP_REMOVED lines=14> */
[----:B------:R-:W-:Y:S01]  /*7be0*/  F2FP.F16.E4M3.UNPACK_B R54, R75 ;  /* 0x0000004bff36723e */ /* 0x000fe200020006ff */
[----:B------:R-:W-:Y:S01]  /*7bf0*/  LDTM.16dp32bit_t0_t15.x32 R4, tmem[UR4+0x40] ;  /* 0x00004004000479ee */ /* 0x000fe20008a80000 */
[----:B------:R-:W2:Y:S01]  /*7c00*/  LDTM.16dp32bit_t16_t31.x32 R4, tmem[UR4+0x60] ;  /* 0x00006004000479ee */ /* 0x000ea20008aa0000 */
[----:B------:R-:W-:Y:S01]  /*7c10*/  HADD2.F32 R46, -RZ, R46.H1_H1 ;  /* 0x3000002eff2e7230 */ /* 0x000fe20000004100 */
[----:B----4-:R-:W-:Y:S01]  /*7c20*/  F2FP.F16.E4M3.UNPACK_B R58, R76 ;  /* 0x0000004cff3a723e */ /* 0x010fe200020006ff */
[--C-:B------:R-:W-:Y:S01]  /*7c30*/  HADD2.F32 R49, -RZ, R50.reuse.H0_H0 ;  /* 0x20000032ff317230 */ /* 0x100fe20000004100 */
[----:B------:R-:W-:Y:S01]  /*7c40*/  F2FP.F16.E4M3.UNPACK_B R62, R77 ;  /* 0x0000004dff3e723e */ /* 0x000fe200020006ff */
[----:B------:R-:W-:Y:S01]  /*7c50*/  HADD2.F32 R50, -RZ, R50.H1_H1 ;  /* 0x30000032ff327230 */ /* 0x000fe20000004100 */
[----:B------:R-:W-:Y:S01]  /*7c60*/  F2FP.F16.E4M3.UNPACK_B R66, R78 ;  /* 0x0000004eff42723e */ /* 0x000fe200020006ff */
[--C-:B------:R-:W-:Y:S01]  /*7c70*/  HADD2.F32 R53, -RZ, R54.reuse.H0_H0 ;  /* 0x20000036ff357230 */ /* 0x100fe20000004100 */
[----:B------:R-:W-:Y:S01]  /*7c80*/  F2FP.F16.E4M3.UNPACK_B R70, R79 ;  /* 0x0000004fff46723e */ /* 0x000fe200020006ff */
[----:B------:R-:W-:Y:S01]  /*7c90*/  HADD2.F32 R54, -RZ, R54.H1_H1 ;  /* 0x30000036ff367230 */ /* 0x000fe20000004100 */
[----:B------:R-:W-:Y:S01]  /*7ca0*/  F2FP.F16.E4M3.UNPACK_B R56, R75.H1 ;  /* 0x0000004bff38723e */ /* 0x000fe200030006ff */
[--C-:B------:R-:W-:Y:S01]  /*7cb0*/  HADD2.F32 R57, -RZ, R58.reuse.H0_H0 ;  /* 0x2000003aff397230 */ /* 0x100fe20000004100 */
[----:B------:R-:W-:Y:S01]  /*7cc0*/  F2FP.F16.E4M3.UNPACK_B R60, R76.H1 ;  /* 0x0000004cff3c723e */ /* 0x000fe200030006ff */
[----:B------:R-:W-:Y:S01]  /*7cd0*/  HADD2.F32 R58, -RZ, R58.H1_H1 ;  /* 0x3000003aff3a7230 */ /* 0x000fe20000004100 */
[----:B------:R-:W-:Y:S01]  /*7ce0*/  F2FP.F16.E4M3.UNPACK_B R64, R77.H1 ;  /* 0x0000004dff40723e */ /* 0x000fe200030006ff */
[--C-:B------:R-:W-:Y:S01]  /*7cf0*/  HADD2.F32 R61, -RZ, R62.reuse.H0_H0 ;  /* 0x2000003eff3d7230 */ /* 0x100fe20000004100 */
[----:B------:R-:W-:Y:S01]  /*7d00*/  F2FP.F16.E4M3.UNPACK_B R68, R78.H1 ;  /* 0x0000004eff44723e */ /* 0x000fe200030006ff */
[----:B------:R-:W-:Y:S01]  /*7d10*/  HADD2.F32 R62, -RZ, R62.H1_H1 ;  /* 0x3000003eff3e7230 */ /* 0x000fe20000004100 */
[----:B------:R-:W-:Y:S01]  /*7d20*/  ISETP.NE.AND P0, PT, R97, RZ, PT ;  /* 0x000000ff6100720c */ /* 0x000fe20003f05270 */
[--C-:B------:R-:W-:Y:S01]  /*7d30*/  HADD2.F32 R65, -RZ, R66.reuse.H0_H0 ;  /* 0x20000042ff417230 */ /* 0x100fe20000004100 */
[----:B------:R-:W-:Y:S01]  /*7d40*/  ISETP.NE.AND P6, PT, R102, RZ, PT ;  /* 0x000000ff6600720c */ /* 0x000fe20003fc5270 */
[----:B------:R-:W-:Y:S02]  /*7d50*/  HADD2.F32 R66, -RZ, R66.H1_H1 ;  /* 0x30000042ff427230 */ /* 0x000fe40000004100 */
[--C-:B------:R-:W-:Y:S02]  /*7d60*/  HADD2.F32 R69, -RZ, R70.reuse.H0_H0 ;  /* 0x20000046ff457230 */ /* 0x100fe40000004100 */
[C---:B--2---:R-:W-:Y:S01]  /*7d70*/  FMUL R0, R38.reuse, R4 ;  /* 0x0000000426007220 */ /* 0x044fe20000400000 */
[C---:B------:R-:W-:Y:S01]  /*7d80*/  FMUL R2, R38.reuse, R5 ;  /* 0x0000000526027220 */ /* 0x040fe20000400000 */
[C---:B------:R-:W-:Y:S01]  /*7d90*/  FMUL R4, R38.reuse, R8 ;  /* 0x0000000826047220 */ /* 0x040fe20000400000 */
[C---:B------:R-:W-:Y:S01]  /*7da0*/  FMUL R5, R38.reuse, R9 ;  /* 0x0000000926057220 */ /* 0x040fe20000400000 */
[C---:B------:R-:W-:Y:S01]  /*7db0*/  FFMA R0, R41.reuse, R40, R0 ;  /* 0x0000002829007223 */ /* 0x040fe20000000000 */
[C---:B------:R-:W-:Y:S01]  /*7dc0*/  FFMA R2, R41.reuse, R43, R2 ;  /* 0x0000002b29027223 */ /* 0x040fe20000000002 */
        /* <DEDUP_REMOVED lines=10> */
[----:B------:R-:W-:Y:S02]  /*7e70*/  HADD2.F32 R70, -RZ, R70.H1_H1 ;  /* 0x30000046ff467230 */ /* 0x000fe40000004100 */
[C---:B------:R-:W-:Y:S01]  /*7e80*/  FMUL R28, R38.reuse, R32 ;  /* 0x00000020261c7220 */ /* 0x040fe20000400000 */
[C---:B------:R-:W-:Y:S01]  /*7e90*/  FMUL R29, R38.reuse, R33 ;  /* 0x00000021261d7220 */ /* 0x040fe20000400000 */
[C---:B------:R-:W-:Y:S01]  /*7ea0*/  FMUL R3, R38.reuse, R6 ;  /* 0x0000000626037220 */ /* 0x040fe20000400000 */
[C---:B------:R-:W-:Y:S01]  /*7eb0*/  FMUL R7, R38.reuse, R7 ;  /* 0x0000000726077220 */ /* 0x040fe20000400000 */
[--C-:B------:R-:W-:Y:S02]  /*7ec0*/  HADD2.F32 R47, -RZ, R48.reuse.H0_H0 ;  /* 0x20000030ff2f7230 */ /* 0x100fe40000004100 */
[C---:B------:R-:W-:Y:S01]  /*7ed0*/  FMUL R6, R38.reuse, R10 ;  /* 0x0000000a26067220 */ /* 0x040fe20000400000 */
[C---:B------:R-:W-:Y:S01]  /*7ee0*/  FFMA R3, R41.reuse, R42, R3 ;  /* 0x0000002a29037223 */ /* 0x040fe20000000003 */
[----:B------:R-:W-:Y:S02]  /*7ef0*/  HADD2.F32 R48, -RZ, R48.H1_H1 ;  /* 0x30000030ff307230 */ /* 0x000fe40000004100 */
[C---:B------:R-:W-:Y:S01]  /*7f00*/  FFMA R7, R41.reuse, R44, R7 ;  /* 0x0000002c29077223 */ /* 0x040fe20000000007 */
[C---:B------:R-:W-:Y:S01]  /*7f10*/  FFMA R4, R41.reuse, R45, R4 ;  /* 0x0000002d29047223 */ /* 0x040fe20000000004 */
[C---:B------:R-:W-:Y:S01]  /*7f20*/  FFMA R5, R41.reuse, R46, R5 ;  /* 0x0000002e29057223 */ /* 0x040fe20000000005 */
[----:B------:R-:W-:Y:S01]  /*7f30*/  FFMA R6, R41, R47, R6 ;  /* 0x0000002f29067223 */ /* 0x000fe20000000006 */
[----:B------:R-:W-:Y:S01]  /*7f40*/  FMUL R11, R38, R11 ;  /* 0x0000000b260b7220 */ /* 0x000fe20000400000 */
[----:B------:R-:W-:Y:S01]  /*7f50*/  F2FP.F16.E4M3.UNPACK_B R40, R79.H1 ;  /* 0x0000004fff28723e */ /* 0x000fe200030006ff */
[--C-:B------:R-:W-:Y:S01]  /*7f60*/  HADD2.F32 R51, -RZ, R52.reuse.H0_H0 ;  /* 0x20000034ff337230 */ /* 0x100fe20000004100 */
[----:B-1----:R-:W-:Y:S01]  /*7f70*/  F2FP.SATFINITE.E4M3.F32.PACK_AB_MERGE_C R105, R7, R3, RZ ;  /* 0x000000030769723e */ /* 0x002fe200048070ff */
[C---:B------:R-:W-:Y:S01]  /*7f80*/  FFMA R11, R41.reuse, R48, R11 ;  /* 0x00000030290b7223 */ /* 0x040fe2000000000b */
[C---:B------:R-:W-:Y:S01]  /*7f90*/  FFMA R8, R41.reuse, R49, R8 ;  /* 0x0000003129087223 */ /* 0x040fe20000000008 */
[----:B------:R-:W-:Y:S01]  /*7fa0*/  FFMA R9, R41, R50, R9 ;  /* 0x0000003229097223 */ /* 0x000fe20000000009 */
[----:B------:R-:W-:Y:S01]  /*7fb0*/  F2FP.SATFINITE.E4M3.F32.PACK_AB_MERGE_C R104, R2, R0, R105 ;  /* 0x000000000268723e */ /* 0x000fe20004807069 */
[----:B------:R-:W-:Y:S01]  /*7fc0*/  HADD2.F32 R52, -RZ, R52.H1_H1 ;  /* 0x30000034ff347230 */ /* 0x000fe20000004100 */
[----:B------:R-:W-:Y:S01]  /*7fd0*/  F2FP.SATFINITE.E4M3.F32.PACK_AB_MERGE_C R106, R11, R6, RZ ;  /* 0x000000060b6a723e */ /* 0x000fe200048070ff */
[C---:B------:R-:W-:Y:S01]  /*7fe0*/  FMUL R10, R38.reuse, R14 ;  /* 0x0000000e260a7220 */ /* 0x040fe20000400000 */
[C---:B------:R-:W-:Y:S01]  /*7ff0*/  FMUL R15, R38.reuse, R15 ;  /* 0x0000000f260f7220 */ /* 0x040fe20000400000 */
[--C-:B------:R-:W-:Y:S01]  /*8000*/  HADD2.F32 R55, -RZ, R56.reuse.H0_H0 ;  /* 0x20000038ff377230 */ /* 0x100fe20000004100 */
[----:B------:R-:W-:Y:S01]  /*8010*/  F2FP.SATFINITE.E4M3.F32.PACK_AB_MERGE_C R105, R5, R4, R106 ;  /* 0x000000040569723e */ /* 0x000fe2000480706a */
[C---:B------:R-:W-:Y:S01]  /*8020*/  FFMA R10, R41.reuse, R51, R10 ;  /* 0x00000033290a7223 */ /* 0x040fe2000000000a */
[C---:B------:R-:W-:Y:S01]  /*8030*/  FFMA R15, R41.reuse, R52, R15 ;  /* 0x00000034290f7223 */ /* 0x040fe2000000000f */
[C---:B------:R-:W-:Y:S01]  /*8040*/  FFMA R12, R41.reuse, R53, R12 ;  /* 0x00000035290c7223 */ /* 0x040fe2000000000c */
[C---:B------:R-:W-:Y:S01]  /*8050*/  FFMA R13, R41.reuse, R54, R13 ;  /* 0x00000036290d7223 */ /* 0x040fe2000000000d */
[----:B------:R-:W-:Y:S02]  /*8060*/  HADD2.F32 R56, -RZ, R56.H1_H1 ;  /* 0x30000038ff387230 */ /* 0x000fe40000004100 */
[C---:B------:R-:W-:Y:S01]  /*8070*/  FMUL R14, R38.reuse, R18 ;  /* 0x00000012260e7220 */ /* 0x040fe20000400000 */
[C---:B------:R-:W-:Y:S01]  /*8080*/  FMUL R19, R38.reuse, R19 ;  /* 0x0000001326137220 */ /* 0x040fe20000400000 */
[--C-:B------:R-:W-:Y:S02]  /*8090*/  HADD2.F32 R59, -RZ, R60.reuse.H0_H0 ;  /* 0x2000003cff3b7230 */ /* 0x100fe40000004100 */
[C---:B------:R-:W-:Y:S01]  /*80a0*/  FMUL R18, R38.reuse, R22 ;  /* 0x0000001626127220 */ /* 0x040fe20000400000 */
[C---:B------:R-:W-:Y:S01]  /*80b0*/  FFMA R14, R41.reuse, R55, R14 ;  /* 0x00000037290e7223 */ /* 0x040fe2000000000e */
[----:B------:R-:W-:Y:S02]  /*80c0*/  HADD2.F32 R60, -RZ, R60.H1_H1 ;  /* 0x3000003cff3c7230 */ /* 0x000fe40000004100 */
        /* <DEDUP_REMOVED lines=8> */
[C---:B------:R-:W-:Y:S01]  /*8150*/  FFMA R23, R41.reuse, R60, R23 ;  /* 0x0000003c29177223 */ /* 0x040fe20000000017 */
[C---:B------:R-:W-:Y:S01]  /*8160*/  FMUL R27, R38.reuse, R27 ;  /* 0x0000001b261b7220 */ /* 0x040fe20000400000 */
[C---:B------:R-:W-:Y:S01]  /*8170*/  FFMA R20, R41.reuse, R61, R20 ;  /* 0x0000003d29147223 */ /* 0x040fe20000000014 */
[C---:B------:R-:W-:Y:S01]  /*8180*/  FFMA R21, R41.reuse, R62, R21 ;  /* 0x0000003e29157223 */ /* 0x040fe20000000015 */
[--C-:B------:R-:W-:Y:S02]  /*8190*/  HADD2.F32 R67, -RZ, R68.reuse.H0_H0 ;  /* 0x20000044ff437230 */ /* 0x100fe40000004100 */
[----:B------:R-:W-:Y:S01]  /*81a0*/  FFMA R22, R41, R63, R22 ;  /* 0x0000003f29167223 */ /* 0x000fe20000000016 */
[----:B------:R-:W-:Y:S02]  /*81b0*/  HADD2.F32 R68, -RZ, R68.H1_H1 ;  /* 0x30000044ff447230 */ /* 0x000fe40000004100 */
[C---:B------:R-:W-:Y:S01]  /*81c0*/  FMUL R26, R38.reuse, R30 ;  /* 0x0000001e261a7220 */ /* 0x040fe20000400000 */
[----:B------:R-:W-:Y:S01]  /*81d0*/  F2FP.SATFINITE.E4M3.F32.PACK_AB_MERGE_C R107, R15, R10, RZ ;  /* 0x0000000a0f6b723e */ /* 0x000fe200048070ff */
        /* <DEDUP_REMOVED lines=8> */
[----:B------:R-:W-:Y:S01]  /*8260*/  F2FP.SATFINITE.E4M3.F32.PACK_AB_MERGE_C R106, R9, R8, R107 ;  /* 0x00000008096a723e */ /* 0x000fe2000480706b */
[----:B------:R-:W-:Y:S01]  /*8270*/  FFMA R31, R41, R68, R31 ;  /* 0x00000044291f7223 */ /* 0x000fe2000000001f */
[----:B------:R-:W-:Y:S01]  /*8280*/  FMUL R35, R38, R35 ;  /* 0x0000002326237220 */ /* 0x000fe20000400000 */
[----:B------:R-:W-:Y:S01]  /*8290*/  F2FP.SATFINITE.E4M3.F32.PACK_AB_MERGE_C R107, R19, R14, RZ ;  /* 0x0000000e136b723e */ /* 0x000fe200048070ff */
[C---:B------:R-:W-:Y:S01]  /*82a0*/  FFMA R28, R41.reuse, R69, R28 ;  /* 0x00000045291c7223 */ /* 0x040fe2000000001c */
[C---:B------:R-:W-:Y:S01]  /*82b0*/  FFMA R29, R41.reuse, R70, R29 ;  /* 0x00000046291d7223 */ /* 0x040fe2000000001d */
[C---:B------:R-:W-:Y:S01]  /*82c0*/  FFMA R30, R41.reuse, R43, R30 ;  /* 0x0000002b291e7223 */ /* 0x040fe2000000001e */
[----:B------:R-:W-:Y:S01]  /*82d0*/  FFMA R35, R41, R40, R35 ;  /* 0x0000002829237223 */ /* 0x000fe20000000023 */
        /* <DEDUP_REMOVED lines=21> */
[----:B------:R-:W-:Y:S02]  /*8430*/  UIADD3 UR4, UP0, UPT, UR62, 0x680, URZ ;  /* 0x000006803e047890 */ /* 0x000fe4000ff1e0ff */
[----:B------:R-:W-:Y:S02]  /*8440*/  UIADD3 UR9, UPT, UPT, UR49, 0x40, URZ ;  /* 0x0000004031097890 */ /* 0x000fe4000fffe0ff */
[----:B------:R-:W-:Y:S02]  /*8450*/  UIADD3 UR8, UPT, UPT, UR44, 0x5400, URZ ;  /* 0x000054002c087890 */ /* 0x000fe4000fffe0ff */
[----:B------:R-:W-:Y:S01]  /*8460*/  UIADD3.X UR5, UPT, UPT, URZ, UR63, URZ, UP0, !UPT ;  /* 0x0000003fff057290 */ /* 0x000fe200087fe4ff */
[----:B------:R-:W-:Y:S01]  /*8470*/  UMOV UR10, UR50 ;  /* 0x00000032000a7c82 */ /* 0x000fe20008000000 */
[----:B------:R-:W-:Y:S07]  /*8480*/  UMOV UR11, UR36 ;  /* 0x00000024000b7c82 */ /* 0x000fee0008000000 */
[----:B------:R2:W-:Y:S01]  /*8490*/  UTMASTG.3D [UR8], [UR4] ;  /* 0x00000008040073b5 */ /* 0x0005e20008010000 */
[----:B------:R0:W-:Y:S01]  /*84a0*/  UTMACMDFLUSH ;  /* 0x00000000000079b7 */ /* 0x0001e20000000000 */
[----:B--2---:R-:W-:Y:S04]  /*84b0*/  DEPBAR.LE SB0, 0x1 ;  /* 0x000080400000791a */ /* 0x004fe80000000000 */
.L_x_131:
[----:B------:R-:W-:Y:S05]  /*84c0*/  BSYNC.RECONVERGENT B0 ;  /* 0x0000000000007941 */ /* 0x000fea0003800200 */
.L_x_130:
        /* <DEDUP_REMOVED lines=16> */
.L_x_135:
[----:B------:R-:W-:Y:S05]  /*85d0*/  BSYNC B0 ;  /* 0x0000000000007941 */ /* 0x000fea0003800000 */
.L_x_134:
        /* <DEDUP_REMOVED lines=17> */
.L_x_133:
[----:B------:R-:W-:Y:S05]  /*86f0*/  BSYNC B1 ;  /* 0x0000000000017941 */ /* 0x000fea0003800000 */
.L_x_132:
        /* <DEDUP_REMOVED lines=21> */
.L_x_137:
        /* <DEDUP_REMOVED lines=18> */
[----:B------:R-:W-:Y:S01]  /*8970*/  ISETP.NE.AND P6, PT, R102, RZ, PT ;  /* 0x000000ff6600720c */ /* 0x000fe20003fc5270 */
[--C-:B------:R-:W-:Y:S01]  /*8980*/  HADD2.F32 R49, -RZ, R50.reuse.H0_H0 ;  /* 0x20000032ff317230 */ /* 0x100fe20000004100 */
[----:B----4-:R-:W-:Y:S01]  /*8990*/  F2FP.F16.E4M3.UNPACK_B R58, R76 ;  /* 0x0000004cff3a723e */ /* 0x010fe200020006ff */
[----:B------:R-:W-:Y:S01]  /*89a0*/  HADD2.F32 R50, -RZ, R50.H1_H1 ;  /* 0x30000032ff327230 */ /* 0x000fe20000004100 */
[----:B------:R-:W-:Y:S01]  /*89b0*/  F2FP.F16.E4M3.UNPACK_B R62, R77 ;  /* 0x0000004dff3e723e */ /* 0x000fe200020006ff */
[--C-:B------:R-:W-:Y:S01]  /*89c0*/  HADD2.F32 R53, -RZ, R54.reuse.H0_H0 ;  /* 0x20000036ff357230 */ /* 0x100fe20000004100 */
[----:B------:R-:W-:Y:S01]  /*89d0*/  F2FP.F16.E4M3.UNPACK_B R66, R78 ;  /* 0x0000004eff42723e */ /* 0x000fe200020006ff */
[----:B------:R-:W-:Y:S01]  /*89e0*/  HADD2.F32 R54, -RZ, R54.H1_H1 ;  /* 0x30000036ff367230 */ /* 0x000fe20000004100 */
[----:B------:R-:W-:Y:S01]  /*89f0*/  F2FP.F16.E4M3.UNPACK_B R70, R79 ;  /* 0x0000004fff46723e */ /* 0x000fe200020006ff */
[--C-:B------:R-:W-:Y:S01]  /*8a00*/  HADD2.F32 R57, -RZ, R58.reuse.H0_H0 ;  /* 0x2000003aff397230 */ /* 0x100fe20000004100 */
[----:B------:R-:W-:Y:S01]  /*8a10*/  F2FP.F16.E4M3.UNPACK_B R56, R75.H1 ;  /* 0x0000004bff38723e */ /* 0x000fe200030006ff */
[----:B------:R-:W-:Y:S01]  /*8a20*/  HADD2.F32 R58, -RZ, R58.H1_H1 ;  /* 0x3000003aff3a7230 */ /* 0x000fe20000004100 */
[----:B------:R-:W-:Y:S01]  /*8a30*/  F2FP.F16.E4M3.UNPACK_B R60, R76.H1 ;  /* 0x0000004cff3c723e */ /* 0x000fe200030006ff */
[--C-:B------:R-:W-:Y:S01]  /*8a40*/  HADD2.F32 R61, -RZ, R62.reuse.H0_H0 ;  /* 0x2000003eff3d7230 */ /* 0x100fe20000004100 */
[----:B------:R-:W-:Y:S01]  /*8a50*/  F2FP.F16.E4M3.UNPACK_B R64, R77.H1 ;  /* 0x0000004dff40723e */ /* 0x000fe200030006ff */
[----:B------:R-:W-:Y:S01]  /*8a60*/  HADD2.F32 R62, -RZ, R62.H1_H1 ;  /* 0x3000003eff3e7230 */ /* 0x000fe20000004100 */
[----:B------:R-:W-:Y:S01]  /*8a70*/  F2FP.F16.E4M3.UNPACK_B R68, R78.H1 ;  /* 0x0000004eff44723e */ /* 0x000fe200030006ff */
        /* <DEDUP_REMOVED lines=112> */
[----:B------:R-:W-:Y:S02]  /*9180*/  UIADD3 UR4, UPT, UPT, UR44, 0x4400, URZ ;  /* 0x000044002c047890 */ /* 0x000fe4000fffe0ff */
[----:B------:R-:W-:Y:S01]  /*9190*/  UIADD3 UR9, UPT, UPT, UR49, 0x80, URZ ;  /* 0x0000008031097890 */ /* 0x000fe2000fffe0ff */
[----:B------:R-:W-:Y:S01]  /*91a0*/  UMOV UR10, UR50 ;  /* 0x00000032000a7c82 */ /* 0x000fe20008000000 */
[----:B------:R-:W-:Y:S02]  /*91b0*/  UMOV UR11, UR36 ;  /* 0x00000024000b7c82 */ /* 0x000fe40008000000 */
        /* <DEDUP_REMOVED lines=8> */
.L_x_139:
[----:B------:R-:W-:Y:S05]  /*9240*/  BSYNC.RECONVERGENT B0 ;  /* 0x0000000000007941 */ /* 0x000fea0003800200 */
.L_x_138:
        /* <DEDUP_REMOVED lines=16> */
.L_x_143:
[----:B------:R-:W-:Y:S05]  /*9350*/  BSYNC B0 ;  /* 0x0000000000007941 */ /* 0x000fea0003800000 */
.L_x_142:
        /* <DEDUP_REMOVED lines=17> */
.L_x_141:
[----:B------:R-:W-:Y:S05]  /*9470*/  BSYNC B1 ;  /* 0x0000000000017941 */ /* 0x000fea0003800000 */
.L_x_140:
        /* <DEDUP_REMOVED lines=21> */
.L_x_145:
[----:B------:R-:W-:Y:S01]  /*95d0*/  ISETP.NE.AND P0, PT, R97, RZ, PT ;  /* 0x000000ff6100720c */ /* 0x000fe20003f05270 */
[----:B------:R-:W-:Y:S05]  /*95e0*/  WARPSYNC.ALL ;  /* 0x0000000000007948 */ /* 0x000fea0003800000 */
[----:B------:R-:W-:Y:S01]  /*95f0*/  R2UR UR4, R39 ;  /* 0x00000000270472ca */ /* 0x000fe200000e0000 */
[----:B------:R-:W2:Y:S01]  /*9600*/  S2UR UR6, SR_CgaCtaId ;  /* 0x00000000000679c3 */ /* 0x000ea20000008800 */
[-C--:B------:R-:W-:Y:S01]  /*9610*/  F2FP.F16.E4M3.UNPACK_B R42, R72.reuse ;  /* 0x00000048ff2a723e */ /* 0x080fe200020006ff */
[----:B------:R-:W-:Y:S01]  /*9620*/  BSSY.RECONVERGENT B0, `(.L_x_146) ;  /* 0x000009b000007945 */ /* 0x000fe20003800200 */
[----:B------:R-:W-:Y:S02]  /*9630*/  F2FP.F16.E4M3.UNPACK_B R72, R72.H1 ;  /* 0x00000048ff48723e */ /* 0x000fe400030006ff */
[-C--:B------:R-:W-:Y:S01]  /*9640*/  F2FP.F16.E4M3.UNPACK_B R46, R73.reuse ;  /* 0x00000049ff2e723e */ /* 0x080fe200020006ff */
[--C-:B------:R-:W-:Y:S01]  /*9650*/  HADD2.F32 R40, -RZ, R42.reuse.H0_H0 ;  /* 0x2000002aff287230 */ /* 0x100fe20000004100 */
[----:B------:R-:W-:Y:S01]  /*9660*/  F2FP.F16.E4M3.UNPACK_B R73, R73.H1 ;  /* 0x00000049ff49723e */ /* 0x000fe200030006ff */
[----:B------:R-:W-:Y:S01]  /*9670*/  HADD2.F32 R42, -RZ, R42.H1_H1 ;  /* 0x3000002aff2a7230 */ /* 0x000fe20000004100 */
[-C--:B------:R-:W-:Y:S01]  /*9680*/  F2FP.F16.E4M3.UNPACK_B R50, R74.reuse ;  /* 0x0000004aff32723e */ /* 0x080fe200020006ff */
[----:B------:R-:W-:Y:S01]  /*9690*/  HADD2.F32 R43, -RZ, R72.H0_H0 ;  /* 0x20000048ff2b7230 */ /* 0x000fe20000004100 */
[----:B------:R-:W-:Y:S01]  /*96a0*/  F2FP.F16.E4M3.UNPACK_B R74, R74.H1 ;  /* 0x0000004aff4a723e */ /* 0x000fe200030006ff */
[----:B------:R-:W-:Y:S01]  /*96b0*/  LDTM.16dp32bit_t0_t15.x32 R4, tmem[UR4+0xc0] ;  /* 0x0000c004000479ee */ /* 0x000fe20008a80000 */
[----:B------:R-:W3:Y:S01]  /*96c0*/  LDTM.16dp32bit_t16_t31.x32 R4, tmem[UR4+0xe0] ;  /* 0x0000e004000479ee */ /* 0x000ee20008aa0000 */
[----:B------:R-:W-:Y:S01]  /*96d0*/  NOP ;  /* 0x0000000000007918 */ /* 0x000fe20000000000 */
[--C-:B------:R-:W-:Y:S01]  /*96e0*/  HADD2.F32 R45, -RZ, R46.reuse.H0_H0 ;  /* 0x2000002eff2d7230 */ /* 0x100fe20000004100 */
[----:B------:R-:W-:Y:S01]  /*96f0*/  R2UR UR5, R71 ;  /* 0x00000000470572ca */ /* 0x000fe200000e0000 */
[----:B------:R-:W-:Y:S01]  /*9700*/  HADD2.F32 R46, -RZ, R46.H1_H1 ;  /* 0x3000002eff2e7230 */ /* 0x000fe20000004100 */
[----:B------:R-:W-:Y:S01]  /*9710*/  F2FP.F16.E4M3.UNPACK_B R54, R75 ;  /* 0x0000004bff36723e */ /* 0x000fe200020006ff */
        /* <DEDUP_REMOVED lines=10> */
[----:B------:R-:W-:Y:S01]  /*97c0*/  UIADD3 UR4, UPT, UPT, UR5, 0x1d0, URZ ;  /* 0x000001d005047890 */ /* 0x000fe2000fffe0ff */
[----:B------:R-:W-:Y:S01]  /*97d0*/  HADD2.F32 R59, -RZ, R58.H1_H1 ;  /* 0x3000003aff3b7230 */ /* 0x000fe20000004100 */
[----:B------:R-:W-:Y:S01]  /*97e0*/  F2FP.F16.E4M3.UNPACK_B R76, R76.H1 ;  /* 0x0000004cff4c723e */ /* 0x000fe200030006ff */
[--C-:B------:R-:W-:Y:S01]  /*97f0*/  HADD2.F32 R60, -RZ, R62.reuse.H0_H0 ;  /* 0x2000003eff3c7230 */ /* 0x100fe20000004100 */
[----:B------:R-:W-:Y:S01]  /*9800*/  F2FP.F16.E4M3.UNPACK_B R77, R77.H1 ;  /* 0x0000004dff4d723e */ /* 0x000fe200030006ff */
[----:B------:R-:W-:Y:S01]  /*9810*/  HADD2.F32 R63, -RZ, R62.H1_H1 ;  /* 0x3000003eff3f7230 */ /* 0x000fe20000004100 */
[----:B------:R-:W-:Y:S01]  /*9820*/  F2FP.F16.E4M3.UNPACK_B R78, R78.H1 ;  /* 0x0000004eff4e723e */ /* 0x000fe200030006ff */
[--C-:B------:R-:W-:Y:S01]  /*9830*/  HADD2.F32 R64, -RZ, R66.reuse.H0_H0 ;  /* 0x20000042ff407230 */ /* 0x100fe20000004100 */
[----:B--2---:R-:W-:Y:S01]  /*9840*/  UPRMT UR4, UR6, 0x654, UR4 ;  /* 0x0000065406047896 */ /* 0x004fe20008000004 */
        /* <DEDUP_REMOVED lines=8> */
[----:B------:R-:W-:Y:S01]  /*98d0*/  SYNCS.ARRIVE.TRANS64.RED.A1T0 RZ, [UR4], RZ ;  /* 0x000000ffffff79a7 */ /* 0x000fe20008100404 */
[C---:B------:R-:W-:Y:S01]  /*98e0*/  FMUL R16, R38.reuse, R16 ;  /* 0x0000001026107220 */ /* 0x040fe20000400000 */
[C---:B------:R-:W-:Y:S01]  /*98f0*/  FMUL R17, R38.reuse, R17 ;  /* 0x0000001126117220 */ /* 0x040fe20000400000 */
[C---:B------:R-:W-:Y:S01]  /*9900*/  FMUL R0, R38.reuse, R20 ;  /* 0x0000001426007220 */ /* 0x040fe20000400000 */
[C---:B------:R-:W-:Y:S01]  /*9910*/  FMUL R2, R38.reuse, R21 ;  /* 0x0000001526027220 */ /* 0x040fe20000400000 */
[C---:B------:R-:W-:Y:S01]  /*9920*/  FMUL R20, R38.reuse, R25 ;  /* 0x0000001926147220 */ /* 0x040fe20000400000 */
[----:B------:R-:W-:Y:S02]  /*9930*/  HADD2.F32 R67, -RZ, R66.H1_H1 ;  /* 0x30000042ff437230 */ /* 0x000fe40000004100 */
[C---:B------:R-:W-:Y:S01]  /*9940*/  FMUL R6, R38.reuse, R6 ;  /* 0x0000000626067220 */ /* 0x040fe20000400000 */
[----:B------:R-:W-:Y:S02]  /*9950*/  HADD2.F32 R44, -RZ, R72.H1_H1 ;  /* 0x30000048ff2c7230 */ /* 0x000fe40000004100 */
[C---:B------:R-:W-:Y:S01]  /*9960*/  FMUL R7, R38.reuse, R7 ;  /* 0x0000000726077220 */ /* 0x040fe20000400000 */
[--C-:B------:R-:W-:Y:S02]  /*9970*/  HADD2.F32 R47, -RZ, R73.reuse.H0_H0 ;  /* 0x20000049ff2f7230 */ /* 0x100fe40000004100 */
[C---:B------:R-:W-:Y:S01]  /*9980*/  FFMA R6, R41.reuse, R43, R6 ;  /* 0x0000002b29067223 */ /* 0x040fe20000000006 */
[--C-:B------:R-:W-:Y:S02]  /*9990*/  HADD2.F32 R40, -RZ, R68.reuse.H0_H0 ;  /* 0x20000044ff287230 */ /* 0x100fe40000004100 */
[C---:B------:R-:W-:Y:S01]  /*99a0*/  FFMA R7, R41.reuse, R44, R7 ;  /* 0x0000002c29077223 */ /* 0x040fe20000000007 */
[C---:B------:R-:W-:Y:S01]  /*99b0*/  FFMA R8, R41.reuse, R45, R8 ;  /* 0x0000002d29087223 */ /* 0x040fe20000000008 */
[----:B------:R-:W-:Y:S01]  /*99c0*/  FFMA R9, R41, R46, R9 ;  /* 0x0000002e29097223 */ /* 0x000fe20000000009 */
[----:B------:R-:W-:Y:S02]  /*99d0*/  HADD2.F32 R43, -RZ, R68.H1_H1 ;  /* 0x30000044ff2b7230 */ /* 0x000fe40000004100 */
[C---:B------:R-:W-:Y:S01]  /*99e0*/  FMUL R10, R38.reuse, R10 ;  /* 0x0000000a260a7220 */ /* 0x040fe20000400000 */
[----:B------:R-:W-:Y:S01]  /*99f0*/  HADD2.F32 R48, -RZ, R73.H1_H1 ;  /* 0x30000049ff307230 */ /* 0x000fe20000004100 */
[----:B------:R-:W-:Y:S01]  /*9a00*/  F2FP.SATFINITE.E4M3.F32.PACK_AB_MERGE_C R100, R7, R6, RZ ;  /* 0x000000060764723e */ /* 0x000fe200048070ff */
[C---:B------:R-:W-:Y:S01]  /*9a10*/  FMUL R7, R38.reuse, R24 ;  /* 0x0000001826077220 */ /* 0x040fe20000400000 */
[----:B------:R-:W-:Y:S01]  /*9a20*/  FFMA R10, R41, R47, R10 ;  /* 0x0000002f290a7223 */ /* 0x000fe2000000000a */
[C---:B------:R-:W-:Y:S01]  /*9a30*/  FMUL R24, R38.reuse, R29 ;  /* 0x0000001d26187220 */ /* 0x040fe20000400000 */
[----:B------:R-:W-:Y:S01]  /*9a40*/  F2FP.SATFINITE.E4M3.F32.PACK_AB_MERGE_C R100, R5, R4, R100 ;  /* 0x000000040564723e */ /* 0x000fe20004807064 */
[C---:B------:R-:W-:Y:S01]  /*9a50*/  FMUL R11, R38.reuse, R11 ;  /* 0x0000000b260b7220 */ /* 0x040fe20000400000 */
[--C-:B------:R-:W-:Y:S02]  /*9a60*/  HADD2.F32 R51, -RZ, R74.reuse.H0_H0 ;  /* 0x2000004aff337230 */ /* 0x100fe40000004100 */
[C---:B------:R-:W-:Y:S01]  /*9a70*/  FMUL R14, R38.reuse, R14 ;  /* 0x0000000e260e7220 */ /* 0x040fe20000400000 */
[----:B------:R-:W-:Y:S02]  /*9a80*/  HADD2.F32 R52, -RZ, R74.H1_H1 ;  /* 0x3000004aff347230 */ /* 0x000fe40000004100 */
[C---:B------:R-:W-:Y:S01]  /*9a90*/  FFMA R11, R41.reuse, R48, R11 ;  /* 0x00000030290b7223 */ /* 0x040fe2000000000b */
[C---:B------:R-:W-:Y:S01]  /*9aa0*/  FFMA R12, R41.reuse, R49, R12 ;  /* 0x00000031290c7223 */ /* 0x040fe2000000000c */
[C---:B------:R-:W-:Y:S01]  /*9ab0*/  FFMA R13, R41.reuse, R50, R13 ;  /* 0x00000032290d7223 */ /* 0x040fe2000000000d */
[----:B------:R-:W-:Y:S01]  /*9ac0*/  FFMA R14, R41, R51, R14 ;  /* 0x00000033290e7223 */ /* 0x000fe2000000000e */
[C---:B------:R-:W-:Y:S01]  /*9ad0*/  FMUL R15, R38.reuse, R15 ;  /* 0x0000000f260f7220 */ /* 0x040fe20000400000 */
[--C-:B------:R-:W-:Y:S01]  /*9ae0*/  HADD2.F32 R55, -RZ, R75.reuse.H0_H0 ;  /* 0x2000004bff377230 */ /* 0x100fe20000004100 */
[----:B------:R-:W-:Y:S01]  /*9af0*/  F2FP.SATFINITE.E4M3.F32.PACK_AB_MERGE_C R101, R11, R10, RZ ;  /* 0x0000000a0b65723e */ /* 0x000fe200048070ff */
[----:B------:R-:W-:Y:S02]  /*9b00*/  HADD2.F32 R56, -RZ, R75.H1_H1 ;  /* 0x3000004bff387230 */ /* 0x000fe40000004100 */
[C---:B------:R-:W-:Y:S01]  /*9b10*/  FFMA R15, R41.reuse, R52, R15 ;  /* 0x00000034290f7223 */ /* 0x040fe2000000000f */
[----:B------:R-:W-:Y:S01]  /*9b20*/  FFMA R16, R41, R53, R16 ;  /* 0x0000003529107223 */ /* 0x000fe20000000010 */
[----:B------:R-:W-:Y:S01]  /*9b30*/  F2FP.SATFINITE.E4M3.F32.PACK_AB_MERGE_C R101, R9, R8, R101 ;  /* 0x000000080965723e */ /* 0x000fe20004807065 */
[----:B------:R-:W-:Y:S01]  /*9b40*/  FFMA R17, R41, R54, R17 ;  /* 0x0000003629117223 */ /* 0x000fe20000000011 */
[C---:B------:R-:W-:Y:S01]  /*9b50*/  FMUL R18, R38.reuse, R18 ;  /* 0x0000001226127220 */ /* 0x040fe20000400000 */
[----:B------:R-:W-:Y:S01]  /*9b60*/  F2FP.SATFINITE.E4M3.F32.PACK_AB_MERGE_C R102, R15, R14, RZ ;  /* 0x0000000e0f66723e */ /* 0x000fe200048070ff */
[C---:B------:R-:W-:Y:S01]  /*9b70*/  FMUL R19, R38.reuse, R19 ;  /* 0x0000001326137220 */ /* 0x040fe20000400000 */
[--C-:B------:R-:W-:Y:S02]  /*9b80*/  HADD2.F32 R58, -RZ, R76.reuse.H0_H0 ;  /* 0x2000004cff3a7230 */ /* 0x100fe40000004100 */
[----:B------:R-:W-:Y:S01]  /*9b90*/  FFMA R18, R41, R55, R18 ;  /* 0x0000003729127223 */ /* 0x000fe20000000012 */
[----:B------:R-:W-:Y:S01]  /*9ba0*/  F2FP.SATFINITE.E4M3.F32.PACK_AB_MERGE_C R102, R13, R12, R102 ;  /* 0x0000000c0d66723e */ /* 0x000fe20004807066 */
[C---:B------:R-:W-:Y:S01]  /*9bb0*/  FFMA R19, R41.reuse, R56, R19 ;  /* 0x0000003829137223 */ /* 0x040fe20000000013 */
[----:B------:R-:W-:Y:S02]  /*9bc0*/  HADD2.F32 R61, -RZ, R76.H1_H1 ;  /* 0x3000004cff3d7230 */ /* 0x000fe40000004100 */
[C---:B------:R-:W-:Y:S01]  /*9bd0*/  FMUL R3, R38.reuse, R22 ;  /* 0x0000001626037220 */ /* 0x040fe20000400000 */
        /* <DEDUP_REMOVED lines=10> */
[C---:B------:R-:W-:Y:S01]  /*9c80*/  FMUL R23, R38.reuse, R28 ;  /* 0x0000001c26177220 */ /* 0x040fe20000400000 */
[----:B------:R-:W-:Y:S01]  /*9c90*/  F2FP.F16.E4M3.UNPACK_B R79, R79.H1 ;  /* 0x0000004fff4f723e */ /* 0x000fe200030006ff */
        /* <DEDUP_REMOVED lines=9> */
[C---:B------:R-:W-:Y:S01]  /*9d30*/  FFMA R24, R41.reuse, R67, R24 ;  /* 0x0000004329187223 */ /* 0x040fe20000000018 */
[C---:B------:R-:W-:Y:S01]  /*9d40*/  FMUL R28, R38.reuse, R33 ;  /* 0x00000021261c7220 */ /* 0x040fe20000400000 */
[--C-:B------:R-:W-:Y:S02]  /*9d50*/  HADD2.F32 R42, -RZ, R79.reuse.H0_H0 ;  /* 0x2000004fff2a7230 */ /* 0x100fe40000004100 */
[C---:B------:R-:W-:Y:S01]  /*9d60*/  FFMA R25, R41.reuse, R66, R25 ;  /* 0x0000004229197223 */ /* 0x040fe20000000019 */
[----:B------:R-:W-:Y:S02]  /*9d70*/  HADD2.F32 R71, -RZ, R79.H1_H1 ;  /* 0x3000004fff477230 */ /* 0x000fe40000004100 */
[C---:B------:R-:W-:Y:S01]  /*9d80*/  FMUL R29, R38.reuse, R34 ;  /* 0x00000022261d7220 */ /* 0x040fe20000400000 */
        /* <DEDUP_REMOVED lines=9> */
[----:B-1----:R-:W-:Y:S01]  /*9e20*/  F2FP.SATFINITE.E4M3.F32.PACK_AB_MERGE_C R105, R22, R21, RZ ;  /* 0x000000151669723e */ /* 0x002fe200048070ff */
[----:B------:R1:W-:Y:S01]  /*9e30*/  STS.128 [R84+UR44+0x5400], R100 ;  /* 0x0054006454007988 */ /* 0x0003e20008000c2c */
[----:B------:R-:W-:Y:S02]  /*9e40*/  F2FP.SATFINITE.E4M3.F32.PACK_AB_MERGE_C R64, R26, R25, RZ ;  /* 0x000000191a40723e */ /* 0x000fe400048070ff */
[----:B------:R-:W-:Y:S02]  /*9e50*/  F2FP.SATFINITE.E4M3.F32.PACK_AB_MERGE_C R67, R30, R29, RZ ;  /* 0x0000001d1e43723e */ /* 0x000fe400048070ff */
[----:B------:R-:W-:Y:S02]  /*9e60*/  F2FP.SATFINITE.E4M3.F32.PACK_AB_MERGE_C R104, R2, R0, R3 ;  /* 0x000000000268723e */ /* 0x000fe40004807003 */
[----:B------:R-:W-:Y:S02]  /*9e70*/  F2FP.SATFINITE.E4M3.F32.PACK_AB_MERGE_C R105, R20, R7, R105 ;  /* 0x000000071469723e */ /* 0x000fe40004807069 */
[----:B------:R-:W-:Y:S02]  /*9e80*/  F2FP.SATFINITE.E4M3.F32.PACK_AB_MERGE_C R106, R24, R23, R64 ;  /* 0x00000017186a723e */ /* 0x000fe40004807040 */
[----:B------:R-:W-:Y:S02]  /*9e90*/  F2FP.SATFINITE.E4M3.F32.PACK_AB_MERGE_C R107, R28, R27, R67 ;  /* 0x0000001b1c6b723e */ /* 0x000fe40004807043 */
[----:B------:R-:W-:Y:S03]  /*9ea0*/  IADD3 R36, PT, PT, R36, 0x1, RZ ;  /* 0x0000000124247810 */ /* 0x000fe60007ffe0ff */
        /* <DEDUP_REMOVED lines=18> */
.L_x_147:
[----:B------:R-:W-:Y:S05]  /*9fd0*/  BSYNC.RECONVERGENT B0 ;  /* 0x0000000000007941 */ /* 0x000fea0003800200 */
.L_x_146:
[----:B------:R-:W-:Y:S01]  /*9fe0*/  R2UR UR4, R87 ;  /* 0x00000000570472ca */ /* 0x000fe200000e0000 */
[----:B------:R-:W-:Y:S01]  /*9ff0*/  BAR.SYNC.DEFER_BLOCKING 0x1, 0x80 ;  /* 0x0042000000007b1d */ /* 0x000fe20000010000 */
[C---:B------:R-:W-:Y:S01]  /*a000*/  ISETP.NE.AND P0, PT, R89.reuse, 0x2, PT ;  /* 0x000000025900780c */ /* 0x040fe20003f05270 */
[----:B------:R-:W-:Y:S01]  /*a010*/  UISETP.NE.AND UP0, UPT, UR45, URZ, UPT ;  /* 0x000000ff2d00728c */ /* 0x000fe2000bf05270 */
[----:B------:R-:W-:Y:S01]  /*a020*/  ISETP.NE.AND P1, PT, R36, 0x4, PT ;  /* 0x000000042400780c */ /* 0x000fe20003f25270 */
[----:B------:R-:W-:Y:S01]  /*a030*/  UIADD3 UR20, UPT, UPT, UR37, UR59, URZ ;  /* 0x0000003b25147290 */ /* 0x000fe2000fffe0ff */
[----:B------:R-:W-:Y:S02]  /*a040*/  SEL R5, RZ, 0x1, P0 ;  /* 0x00000001ff057807 */ /* 0x000fe40000000000 */
[----:B------:R-:W-:Y:S02]  /*a050*/  SEL R3, RZ, 0x1, P1 ;  /* 0x00000001ff037807 */ /* 0x000fe40000800000 */
[----:B------:R-:W-:Y:S02]  /*a060*/  LOP3.LUT R92, R92, R5, RZ, 0x3c, !PT ;  /* 0x000000055c5c7212 */ /* 0x000fe400078e3cff */
[----:B------:R-:W-:Y:S01]  /*a070*/  LOP3.LUT R94, R94, R3, RZ, 0x3c, !PT ;  /* 0x000000035e5e7212 */ /* 0x000fe200078e3cff */
[----:B------:R-:W-:Y:S01]  /*a080*/  UIADD3 UR16, UPT, UPT, UR38, UR4, URZ ;  /* 0x0000000426107290 */ /* 0x000fe2000fffe0ff */
[----:B------:R-:W-:Y:S02]  /*a090*/  SEL R89, R89, RZ, P0 ;  /* 0x000000ff59597207 */ /* 0x000fe40000000000 */
[----:B------:R-:W-:Y:S01]  /*a0a0*/  SEL R36, R36, RZ, P1 ;  /* 0x000000ff24247207 */ /* 0x000fe20000800000 */
[----:B------:R-:W-:Y:S01]  /*a0b0*/  UMOV UR36, UR58 ;  /* 0x0000003a00247c82 */ /* 0x000fe20008000000 */
[----:B------:R-:W-:Y:S07]  /*a0c0*/  BRA.U UP0, `(.L_x_148) ;  /* 0xffffffb900e07547 */ /* 0x000fee000b83ffff */
[----:B------:R-:W-:Y:S05]  /*a0d0*/  EXIT ;  /* 0x000000000000794d */ /* 0x000fea0003800000 */
.L_x_25:
[----:B--2---:R2:W3:Y:S02]  /*a0e0*/  SYNCS.PHASECHK.TRANS64.TRYWAIT P0, [R0+URZ+0x200], R3 ;  /* 0x00020003000075a7 */ /* 0x0044e400080011ff */
[----:B---3--:R-:W-:Y:S05]  /*a0f0*/  @!P0 NANOSLEEP.SYNCS 0x989680 ;  /* 0x009896800000895d */ /* 0x008fea0003900000 */
[----:B------:R-:W3:Y:S02]  /*a100*/  @!P0 SYNCS.PHASECHK.TRANS64 P0, [R0+URZ+0x200], R3 ;  /* 0x00020003000085a7 */ /* 0x000ee400080010ff */
[----:B---3--:R-:W-:Y:S05]  /*a110*/  @!P0 BRA `(.L_x_25) ;  /* 0xfffffffc00f08947 */ /* 0x008fea000383ffff */
[----:B------:R-:W-:Y:S05]  /*a120*/  BRA `(.L_x_149) ;  /* 0xffffff7800747947 */ /* 0x000fea000383ffff */
.L_x_28:
[----:B--2---:R-:W-:-:S07]  /*a130*/  MOV R0, UR33 ;  /* 0x0000002100007c02 */ /* 0x004fce0008000f00 */
.L_x_150:
[----:B--2---:R2:W3:Y:S02]  /*a140*/  SYNCS.PHASECHK.TRANS64.TRYWAIT P0, [R0+URZ+0xa0], R3 ;  /* 0x0000a003000075a7 */ /* 0x0044e400080011ff */
[----:B---3--:R-:W-:Y:S05]  /*a150*/  @!P0 NANOSLEEP.SYNCS 0x989680 ;  /* 0x009896800000895d */ /* 0x008fea0003900000 */
[----:B------:R-:W3:Y:S02]  /*a160*/  @!P0 SYNCS.PHASECHK.TRANS64 P0, [R0+URZ+0xa0], R3 ;  /* 0x0000a003000085a7 */ /* 0x000ee400080010ff */
[----:B---3--:R-:W-:Y:S05]  /*a170*/  @!P0 BRA `(.L_x_150) ;  /* 0xfffffffc00f08947 */ /* 0x008fea000383ffff */
[----:B------:R-:W-:Y:S05]  /*a180*/  BRA `(.L_x_27) ;  /* 0xffffff7800b47947 */ /* 0x000fea000383ffff */
.L_x_35:
[----:B-1----:R-:W-:-:S07]  /*a190*/  MOV R0, UR17 ;  /* 0x0000001100007c02 */ /* 0x002fce0008000f00 */
.L_x_151:
[----:B-1----:R1:W2:Y:S02]  /*a1a0*/  SYNCS.PHASECHK.TRANS64.TRYWAIT P0, [R0+URZ+0xa0], R3 ;  /* 0x0000a003000075a7 */ /* 0x0022a400080011ff */
[----:B--2---:R-:W-:Y:S05]  /*a1b0*/  @!P0 NANOSLEEP.SYNCS 0x989680 ;  /* 0x009896800000895d */ /* 0x004fea0003900000 */
[----:B------:R-:W2:Y:S02]  /*a1c0*/  @!P0 SYNCS.PHASECHK.TRANS64 P0, [R0+URZ+0xa0], R3 ;  /* 0x0000a003000085a7 */ /* 0x000ea400080010ff */
[----:B--2---:R-:W-:Y:S05]  /*a1d0*/  @!P0 BRA `(.L_x_151) ;  /* 0xfffffffc00f08947 */ /* 0x004fea000383ffff */
[----:B------:R-:W-:Y:S05]  /*a1e0*/  BRA `(.L_x_34) ;  /* 0xffffff7c00707947 */ /* 0x000fea000383ffff */
.L_x_40:
[----:B-1----:R1:W2:Y:S02]  /*a1f0*/  SYNCS.PHASECHK.TRANS64.TRYWAIT P0, [R3+URZ+0x190], R0 ;  /* 0x00019000030075a7 */ /* 0x0022a400080011ff */
[----:B--2---:R-:W-:Y:S05]  /*a200*/  @!P0 NANOSLEEP.SYNCS 0x989680 ;  /* 0x009896800000895d */ /* 0x004fea0003900000 */
[----:B------:R-:W2:Y:S02]  /*a210*/  @!P0 SYNCS.PHASECHK.TRANS64 P0, [R3+URZ+0x190], R0 ;  /* 0x00019000030085a7 */ /* 0x000ea400080010ff */
[----:B--2---:R-:W-:Y:S05]  /*a220*/  @!P0 BRA `(.L_x_40) ;  /* 0xfffffffc00f08947 */ /* 0x004fea000383ffff */
[----:B------:R-:W-:Y:S05]  /*a230*/  BRA `(.L_x_152) ;  /* 0xffffff8000107947 */ /* 0x000fea000383ffff */
.L_x_44:
[----:B-1----:R-:W-:-:S07]  /*a240*/  MOV R0, UR4 ;  /* 0x0000000400007c02 */ /* 0x002fce0008000f00 */
.L_x_153:
[----:B-1----:R1:W2:Y:S02]  /*a250*/  SYNCS.PHASECHK.TRANS64.TRYWAIT P0, [R0+URZ], R3 ;  /* 0x00000003000075a7 */ /* 0x0022a400080011ff */
[----:B--2---:R-:W-:Y:S05]  /*a260*/  @!P0 NANOSLEEP.SYNCS 0x989680 ;  /* 0x009896800000895d */ /* 0x004fea0003900000 */
[----:B------:R-:W2:Y:S02]  /*a270*/  @!P0 SYNCS.PHASECHK.TRANS64 P0, [R0+URZ], R3 ;  /* 0x00000003000085a7 */ /* 0x000ea400080010ff */
[----:B--2---:R-:W-:Y:S05]  /*a280*/  @!P0 BRA `(.L_x_153) ;  /* 0xfffffffc00f08947 */ /* 0x004fea000383ffff */
[----:B------:R-:W-:Y:S05]  /*a290*/  BRA `(.L_x_154) ;  /* 0xffffff8400b87947 */ /* 0x000fea000383ffff */
.L_x_45:
[----:B------:R-:W-:-:S07]  /*a2a0*/  MOV R0, UR5 ;  /* 0x0000000500007c02 */ /* 0x000fce0008000f00 */
.L_x_155:
[----:B-1----:R1:W2:Y:S02]  /*a2b0*/  SYNCS.PHASECHK.TRANS64.TRYWAIT P0, [R0+URZ], R3 ;  /* 0x00000003000075a7 */ /* 0x0022a400080011ff */
[----:B--2---:R-:W-:Y:S05]  /*a2c0*/  @!P0 NANOSLEEP.SYNCS 0x989680 ;  /* 0x009896800000895d */ /* 0x004fea0003900000 */
[----:B------:R-:W2:Y:S02]  /*a2d0*/  @!P0 SYNCS.PHASECHK.TRANS64 P0, [R0+URZ], R3 ;  /* 0x00000003000085a7 */ /* 0x000ea400080010ff */
[----:B--2---:R-:W-:Y:S05]  /*a2e0*/  @!P0 BRA `(.L_x_155) ;  /* 0xfffffffc00f08947 */ /* 0x004fea000383ffff */
[----:B------:R-:W-:Y:S05]  /*a2f0*/  BRA `(.L_x_156) ;  /* 0xffffff8400c47947 */ /* 0x000fea000383ffff */
.L_x_46:
[----:B------:R-:W-:-:S07]  /*a300*/  MOV R0, UR5 ;  /* 0x0000000500007c02 */ /* 0x000fce0008000f00 */
.L_x_157:
[----:B-1----:R1:W2:Y:S02]  /*a310*/  SYNCS.PHASECHK.TRANS64.TRYWAIT P0, [R0+URZ], R3 ;  /* 0x00000003000075a7 */ /* 0x0022a400080011ff */
[----:B--2---:R-:W-:Y:S05]  /*a320*/  @!P0 NANOSLEEP.SYNCS 0x989680 ;  /* 0x009896800000895d */ /* 0x004fea0003900000 */
[----:B------:R-:W2:Y:S02]  /*a330*/  @!P0 SYNCS.PHASECHK.TRANS64 P0, [R0+URZ], R3 ;  /* 0x00000003000085a7 */ /* 0x000ea400080010ff */
[----:B--2---:R-:W-:Y:S05]  /*a340*/  @!P0 BRA `(.L_x_157) ;  /* 0xfffffffc00f08947 */ /* 0x004fea000383ffff */
[----:B------:R-:W-:Y:S05]  /*a350*/  BRA `(.L_x_158) ;  /* 0xffffff8400d07947 */ /* 0x000fea000383ffff */
.L_x_47:
[----:B------:R-:W-:-:S07]  /*a360*/  MOV R0, UR5 ;  /* 0x0000000500007c02 */ /* 0x000fce0008000f00 */
.L_x_159:
[----:B-1----:R1:W2:Y:S02]  /*a370*/  SYNCS.PHASECHK.TRANS64.TRYWAIT P0, [R0+URZ], R3 ;  /* 0x00000003000075a7 */ /* 0x0022a400080011ff */
[----:B--2---:R-:W-:Y:S05]  /*a380*/  @!P0 NANOSLEEP.SYNCS 0x989680 ;  /* 0x009896800000895d */ /* 0x004fea0003900000 */
[----:B------:R-:W2:Y:S02]  /*a390*/  @!P0 SYNCS.PHASECHK.TRANS64 P0, [R0+URZ], R3 ;  /* 0x00000003000085a7 */ /* 0x000ea400080010ff */
[----:B--2---:R-:W-:Y:S05]  /*a3a0*/  @!P0 BRA `(.L_x_159) ;  /* 0xfffffffc00f08947 */ /* 0x004fea000383ffff */
[----:B------:R-:W-:Y:S05]  /*a3b0*/  BRA `(.L_x_160) ;  /* 0xffffff8400dc7947 */ /* 0x000fea000383ffff */
.L_x_48:
[----:B------:R-:W-:-:S07]  /*a3c0*/  MOV R0, UR5 ;  /* 0x0000000500007c02 */ /* 0x000fce0008000f00 */
.L_x_161:
[----:B-1----:R1:W2:Y:S02]  /*a3d0*/  SYNCS.PHASECHK.TRANS64.TRYWAIT P0, [R0+URZ], R3 ;  /* 0x00000003000075a7 */ /* 0x0022a400080011ff */
[----:B--2---:R-:W-:Y:S05]  /*a3e0*/  @!P0 NANOSLEEP.SYNCS 0x989680 ;  /* 0x009896800000895d */ /* 0x004fea0003900000 */
[----:B------:R-:W2:Y:S02]  /*a3f0*/  @!P0 SYNCS.PHASECHK.TRANS64 P0, [R0+URZ], R3 ;  /* 0x00000003000085a7 */ /* 0x000ea400080010ff */
[----:B--2---:R-:W-:Y:S05]  /*a400*/  @!P0 BRA `(.L_x_161) ;  /* 0xfffffffc00f08947 */ /* 0x004fea000383ffff */
[----:B------:R-:W-:Y:S05]  /*a410*/  BRA `(.L_x_162) ;  /* 0xffffff8400e87947 */ /* 0x000fea000383ffff */
.L_x_49:
[----:B------:R-:W-:-:S07]  /*a420*/  MOV R0, UR5 ;  /* 0x0000000500007c02 */ /* 0x000fce0008000f00 */
.L_x_163:
[----:B-1----:R1:W2:Y:S02]  /*a430*/  SYNCS.PHASECHK.TRANS64.TRYWAIT P0, [R0+URZ], R3 ;  /* 0x00000003000075a7 */ /* 0x0022a400080011ff */
[----:B--2---:R-:W-:Y:S05]  /*a440*/  @!P0 NANOSLEEP.SYNCS 0x989680 ;  /* 0x009896800000895d */ /* 0x004fea0003900000 */
[----:B------:R-:W2:Y:S02]  /*a450*/  @!P0 SYNCS.PHASECHK.TRANS64 P0, [R0+URZ], R3 ;  /* 0x00000003000085a7 */ /* 0x000ea400080010ff */
[----:B--2---:R-:W-:Y:S05]  /*a460*/  @!P0 BRA `(.L_x_163) ;  /* 0xfffffffc00f08947 */ /* 0x004fea000383ffff */
[----:B------:R-:W-:Y:S05]  /*a470*/  BRA `(.L_x_164) ;  /* 0xffffff8400f47947 */ /* 0x000fea000383ffff */
.L_x_50:
[----:B------:R-:W-:-:S07]  /*a480*/  MOV R0, UR5 ;  /* 0x0000000500007c02 */ /* 0x000fce0008000f00 */
.L_x_165:
[----:B-1----:R1:W2:Y:S02]  /*a490*/  SYNCS.PHASECHK.TRANS64.TRYWAIT P0, [R0+URZ], R3 ;  /* 0x00000003000075a7 */ /* 0x0022a400080011ff */
[----:B--2---:R-:W-:Y:S05]  /*a4a0*/  @!P0 NANOSLEEP.SYNCS 0x989680 ;  /* 0x009896800000895d */ /* 0x004fea0003900000 */
[----:B------:R-:W2:Y:S02]  /*a4b0*/  @!P0 SYNCS.PHASECHK.TRANS64 P0, [R0+URZ], R3 ;  /* 0x00000003000085a7 */ /* 0x000ea400080010ff */
[----:B--2---:R-:W-:Y:S05]  /*a4c0*/  @!P0 BRA `(.L_x_165) ;  /* 0xfffffffc00f08947 */ /* 0x004fea000383ffff */
[----:B------:R-:W-:Y:S05]  /*a4d0*/  BRA `(.L_x_166) ;  /* 0xffffff8800007947 */ /* 0x000fea000383ffff */
.L_x_51:
[----:B------:R-:W-:-:S07]  /*a4e0*/  MOV R0, UR5 ;  /* 0x0000000500007c02 */ /* 0x000fce0008000f00 */
.L_x_167:
[----:B-1----:R1:W2:Y:S02]  /*a4f0*/  SYNCS.PHASECHK.TRANS64.TRYWAIT P0, [R0+URZ], R3 ;  /* 0x00000003000075a7 */ /* 0x0022a400080011ff */
[----:B--2---:R-:W-:Y:S05]  /*a500*/  @!P0 NANOSLEEP.SYNCS 0x989680 ;  /* 0x009896800000895d */ /* 0x004fea0003900000 */
[----:B------:R-:W2:Y:S02]  /*a510*/  @!P0 SYNCS.PHASECHK.TRANS64 P0, [R0+URZ], R3 ;  /* 0x00000003000085a7 */ /* 0x000ea400080010ff */
[----:B--2---:R-:W-:Y:S05]  /*a520*/  @!P0 BRA `(.L_x_167) ;  /* 0xfffffffc00f08947 */ /* 0x004fea000383ffff */
[----:B------:R-:W-:Y:S05]  /*a530*/  BRA `(.L_x_168) ;  /* 0xffffff88000c7947 */ /* 0x000fea000383ffff */
.L_x_52:
[----:B------:R-:W-:-:S07]  /*a540*/  MOV R0, UR5 ;  /* 0x0000000500007c02 */ /* 0x000fce0008000f00 */
.L_x_169:
[----:B-1----:R1:W2:Y:S02]  /*a550*/  SYNCS.PHASECHK.TRANS64.TRYWAIT P0, [R0+URZ], R3 ;  /* 0x00000003000075a7 */ /* 0x0022a400080011ff */
[----:B--2---:R-:W-:Y:S05]  /*a560*/  @!P0 NANOSLEEP.SYNCS 0x989680 ;  /* 0x009896800000895d */ /* 0x004fea0003900000 */
[----:B------:R-:W2:Y:S02]  /*a570*/  @!P0 SYNCS.PHASECHK.TRANS64 P0, [R0+URZ], R3 ;  /* 0x00000003000085a7 */ /* 0x000ea400080010ff */
[----:B--2---:R-:W-:Y:S05]  /*a580*/  @!P0 BRA `(.L_x_169) ;  /* 0xfffffffc00f08947 */ /* 0x004fea000383ffff */
[----:B------:R-:W-:Y:S05]  /*a590*/  BRA `(.L_x_170) ;  /* 0xffffff8800187947 */ /* 0x000fea000383ffff */
.L_x_53:
[----:B------:R-:W-:-:S07]  /*a5a0*/  MOV R0, UR5 ;  /* 0x0000000500007c02 */ /* 0x000fce0008000f00 */
.L_x_171:
[----:B-1----:R1:W2:Y:S02]  /*a5b0*/  SYNCS.PHASECHK.TRANS64.TRYWAIT P0, [R0+URZ], R3 ;  /* 0x00000003000075a7 */ /* 0x0022a400080011ff */
[----:B--2---:R-:W-:Y:S05]  /*a5c0*/  @!P0 NANOSLEEP.SYNCS 0x989680 ;  /* 0x009896800000895d */ /* 0x004fea0003900000 */
[----:B------:R-:W2:Y:S02]  /*a5d0*/  @!P0 SYNCS.PHASECHK.TRANS64 P0, [R0+URZ], R3 ;  /* 0x00000003000085a7 */ /* 0x000ea400080010ff */
[----:B--2---:R-:W-:Y:S05]  /*a5e0*/  @!P0 BRA `(.L_x_171) ;  /* 0xfffffffc00f08947 */ /* 0x004fea000383ffff */
[----:B------:R-:W-:Y:S05]  /*a5f0*/  BRA `(.L_x_172) ;  /* 0xffffff8800247947 */ /* 0x000fea000383ffff */
.L_x_54:
[----:B------:R-:W-:-:S07]  /*a600*/  MOV R0, UR5 ;  /* 0x0000000500007c02 */ /* 0x000fce0008000f00 */
.L_x_173:
[----:B-1----:R1:W2:Y:S02]  /*a610*/  SYNCS.PHASECHK.TRANS64.TRYWAIT P0, [R0+URZ], R3 ;  /* 0x00000003000075a7 */ /* 0x0022a400080011ff */
[----:B--2---:R-:W-:Y:S05]  /*a620*/  @!P0 NANOSLEEP.SYNCS 0x989680 ;  /* 0x009896800000895d */ /* 0x004fea0003900000 */
[----:B------:R-:W2:Y:S02]  /*a630*/  @!P0 SYNCS.PHASECHK.TRANS64 P0, [R0+URZ], R3 ;  /* 0x00000003000085a7 */ /* 0x000ea400080010ff */
[----:B--2---:R-:W-:Y:S05]  /*a640*/  @!P0 BRA `(.L_x_173) ;  /* 0xfffffffc00f08947 */ /* 0x004fea000383ffff */
[----:B------:R-:W-:Y:S05]  /*a650*/  BRA `(.L_x_174) ;  /* 0xffffff8800307947 */ /* 0x000fea000383ffff */
.L_x_55:
[----:B------:R-:W-:-:S07]  /*a660*/  MOV R0, UR5 ;  /* 0x0000000500007c02 */ /* 0x000fce0008000f00 */
.L_x_175:
[----:B-1----:R1:W2:Y:S02]  /*a670*/  SYNCS.PHASECHK.TRANS64.TRYWAIT P0, [R0+URZ], R3 ;  /* 0x00000003000075a7 */ /* 0x0022a400080011ff */
[----:B--2---:R-:W-:Y:S05]  /*a680*/  @!P0 NANOSLEEP.SYNCS 0x989680 ;  /* 0x009896800000895d */ /* 0x004fea0003900000 */
[----:B------:R-:W2:Y:S02]  /*a690*/  @!P0 SYNCS.PHASECHK.TRANS64 P0, [R0+URZ], R3 ;  /* 0x00000003000085a7 */ /* 0x000ea400080010ff */
[----:B--2---:R-:W-:Y:S05]  /*a6a0*/  @!P0 BRA `(.L_x_175) ;  /* 0xfffffffc00f08947 */ /* 0x004fea000383ffff */
[----:B------:R-:W-:Y:S05]  /*a6b0*/  BRA `(.L_x_176) ;  /* 0xffffff88003c7947 */ /* 0x000fea000383ffff */
.L_x_56:
[----:B------:R-:W-:-:S07]  /*a6c0*/  MOV R0, UR5 ;  /* 0x0000000500007c02 */ /* 0x000fce0008000f00 */
.L_x_177:
[----:B-1----:R1:W2:Y:S02]  /*a6d0*/  SYNCS.PHASECHK.TRANS64.TRYWAIT P0, [R0+URZ], R3 ;  /* 0x00000003000075a7 */ /* 0x0022a400080011ff */
[----:B--2---:R-:W-:Y:S05]  /*a6e0*/  @!P0 NANOSLEEP.SYNCS 0x989680 ;  /* 0x009896800000895d */ /* 0x004fea0003900000 */
[----:B------:R-:W2:Y:S02]  /*a6f0*/  @!P0 SYNCS.PHASECHK.TRANS64 P0, [R0+URZ], R3 ;  /* 0x00000003000085a7 */ /* 0x000ea400080010ff */
[----:B--2---:R-:W-:Y:S05]  /*a700*/  @!P0 BRA `(.L_x_177) ;  /* 0xfffffffc00f08947 */ /* 0x004fea000383ffff */
[----:B------:R-:W-:Y:S05]  /*a710*/  BRA `(.L_x_178) ;  /* 0xffffff8800487947 */ /* 0x000fea000383ffff */
.L_x_57:
[----:B------:R-:W-:-:S07]  /*a720*/  MOV R0, UR5 ;  /* 0x0000000500007c02 */ /* 0x000fce0008000f00 */
.L_x_179:
[----:B-1----:R1:W2:Y:S02]  /*a730*/  SYNCS.PHASECHK.TRANS64.TRYWAIT P0, [R0+URZ], R3 ;  /* 0x00000003000075a7 */ /* 0x0022a400080011ff */
[----:B--2---:R-:W-:Y:S05]  /*a740*/  @!P0 NANOSLEEP.SYNCS 0x989680 ;  /* 0x009896800000895d */ /* 0x004fea0003900000 */
[----:B------:R-:W2:Y:S02]  /*a750*/  @!P0 SYNCS.PHASECHK.TRANS64 P0, [R0+URZ], R3 ;  /* 0x00000003000085a7 */ /* 0x000ea400080010ff */
[----:B--2---:R-:W-:Y:S05]  /*a760*/  @!P0 BRA `(.L_x_179) ;  /* 0xfffffffc00f08947 */ /* 0x004fea000383ffff */
[----:B------:R-:W-:Y:S05]  /*a770*/  BRA `(.L_x_180) ;  /* 0xffffff8800547947 */ /* 0x000fea000383ffff */
.L_x_58:
[----:B------:R-:W-:-:S07]  /*a780*/  MOV R0, UR5 ;  /* 0x0000000500007c02 */ /* 0x000fce0008000f00 */
.L_x_181:
[----:B-1----:R1:W2:Y:S02]  /*a790*/  SYNCS.PHASECHK.TRANS64.TRYWAIT P0, [R0+URZ], R3 ;  /* 0x00000003000075a7 */ /* 0x0022a400080011ff */
[----:B--2---:R-:W-:Y:S05]  /*a7a0*/  @!P0 NANOSLEEP.SYNCS 0x989680 ;  /* 0x009896800000895d */ /* 0x004fea0003900000 */
[----:B------:R-:W2:Y:S02]  /*a7b0*/  @!P0 SYNCS.PHASECHK.TRANS64 P0, [R0+URZ], R3 ;  /* 0x00000003000085a7 */ /* 0x000ea400080010ff */
[----:B--2---:R-:W-:Y:S05]  /*a7c0*/  @!P0 BRA `(.L_x_181) ;  /* 0xfffffffc00f08947 */ /* 0x004fea000383ffff */
[----:B------:R-:W-:Y:S05]  /*a7d0*/  BRA `(.L_x_182) ;  /* 0xffffff8800607947 */ /* 0x000fea000383ffff */
.L_x_59:
[----:B------:R-:W-:-:S07]  /*a7e0*/  MOV R0, UR5 ;  /* 0x0000000500007c02 */ /* 0x000fce0008000f00 */
.L_x_183:
[----:B-1----:R1:W2:Y:S02]  /*a7f0*/  SYNCS.PHASECHK.TRANS64.TRYWAIT P0, [R0+URZ], R3 ;  /* 0x00000003000075a7 */ /* 0x0022a400080011ff */
[----:B--2---:R-:W-:Y:S05]  /*a800*/  @!P0 NANOSLEEP.SYNCS 0x989680 ;  /* 0x009896800000895d */ /* 0x004fea0003900000 */
[----:B------:R-:W2:Y:S02]  /*a810*/  @!P0 SYNCS.PHASECHK.TRANS64 P0, [R0+URZ], R3 ;  /* 0x00000003000085a7 */ /* 0x000ea400080010ff */
[----:B--2---:R-:W-:Y:S05]  /*a820*/  @!P0 BRA `(.L_x_183) ;  /* 0xfffffffc00f08947 */ /* 0x004fea000383ffff */
[----:B------:R-:W-:Y:S05]  /*a830*/  BRA `(.L_x_184) ;  /* 0xffffff88006c7947 */ /* 0x000fea000383ffff */
.L_x_60:
[----:B------:R-:W-:-:S07]  /*a840*/  MOV R0, UR5 ;  /* 0x0000000500007c02 */ /* 0x000fce0008000f00 */
.L_x_185:
[----:B-1----:R1:W2:Y:S02]  /*a850*/  SYNCS.PHASECHK.TRANS64.TRYWAIT P0, [R0+URZ], R3 ;  /* 0x00000003000075a7 */ /* 0x0022a400080011ff */
[----:B--2---:R-:W-:Y:S05]  /*a860*/  @!P0 NANOSLEEP.SYNCS 0x989680 ;  /* 0x009896800000895d */ /* 0x004fea0003900000 */
[----:B------:R-:W2:Y:S02]  /*a870*/  @!P0 SYNCS.PHASECHK.TRANS64 P0, [R0+URZ], R3 ;  /* 0x00000003000085a7 */ /* 0x000ea400080010ff */
[----:B--2---:R-:W-:Y:S05]  /*a880*/  @!P0 BRA `(.L_x_185) ;  /* 0xfffffffc00f08947 */ /* 0x004fea000383ffff */
[----:B------:R-:W-:Y:S05]  /*a890*/  BRA `(.L_x_186) ;  /* 0xffffff8800787947 */ /* 0x000fea000383ffff */
.L_x_61:
[----:B------:R-:W-:-:S07]  /*a8a0*/  MOV R0, UR5 ;  /* 0x0000000500007c02 */ /* 0x000fce0008000f00 */
.L_x_187:
[----:B-1----:R1:W2:Y:S02]  /*a8b0*/  SYNCS.PHASECHK.TRANS64.TRYWAIT P0, [R0+URZ], R3 ;  /* 0x00000003000075a7 */ /* 0x0022a400080011ff */
[----:B--2---:R-:W-:Y:S05]  /*a8c0*/  @!P0 NANOSLEEP.SYNCS 0x989680 ;  /* 0x009896800000895d */ /* 0x004fea0003900000 */
[----:B------:R-:W2:Y:S02]  /*a8d0*/  @!P0 SYNCS.PHASECHK.TRANS64 P0, [R0+URZ], R3 ;  /* 0x00000003000085a7 */ /* 0x000ea400080010ff */
[----:B--2---:R-:W-:Y:S05]  /*a8e0*/  @!P0 BRA `(.L_x_187) ;  /* 0xfffffffc00f08947 */ /* 0x004fea000383ffff */
[----:B------:R-:W-:Y:S05]  /*a8f0*/  BRA `(.L_x_188) ;  /* 0xffffff8800847947 */ /* 0x000fea000383ffff */
.L_x_62:
[----:B------:R-:W-:-:S07]  /*a900*/  MOV R0, UR5 ;  /* 0x0000000500007c02 */ /* 0x000fce0008000f00 */
.L_x_189:
[----:B-1----:R1:W2:Y:S02]  /*a910*/  SYNCS.PHASECHK.TRANS64.TRYWAIT P0, [R0+URZ], R3 ;  /* 0x00000003000075a7 */ /* 0x0022a400080011ff */
[----:B--2---:R-:W-:Y:S05]  /*a920*/  @!P0 NANOSLEEP.SYNCS 0x989680 ;  /* 0x009896800000895d */ /* 0x004fea0003900000 */
[----:B------:R-:W2:Y:S02]  /*a930*/  @!P0 SYNCS.PHASECHK.TRANS64 P0, [R0+URZ], R3 ;  /* 0x00000003000085a7 */ /* 0x000ea400080010ff */
[----:B--2---:R-:W-:Y:S05]  /*a940*/  @!P0 BRA `(.L_x_189) ;  /* 0xfffffffc00f08947 */ /* 0x004fea000383ffff */
[----:B------:R-:W-:Y:S05]  /*a950*/  BRA `(.L_x_190) ;  /* 0xffffff8800907947 */ /* 0x000fea000383ffff */
.L_x_65:
[----:B-1----:R1:W2:Y:S02]  /*a960*/  SYNCS.PHASECHK.TRANS64.TRYWAIT P0, [R2+URZ+0x1f0], R5 ;  /* 0x0001f005020075a7 */ /* 0x0022a400080011ff */
[----:B--2---:R-:W-:Y:S05]  /*a970*/  @!P0 NANOSLEEP.SYNCS 0x989680 ;  /* 0x009896800000895d */ /* 0x004fea0003900000 */
[----:B------:R-:W2:Y:S02]  /*a980*/  @!P0 SYNCS.PHASECHK.TRANS64 P0, [R2+URZ+0x1f0], R5 ;  /* 0x0001f005020085a7 */ /* 0x000ea400080010ff */
[----:B--2---:R-:W-:Y:S05]  /*a990*/  @!P0 BRA `(.L_x_65) ;  /* 0xfffffffc00f08947 */ /* 0x004fea000383ffff */
[----:B------:R-:W-:Y:S05]  /*a9a0*/  BRA `(.L_x_191) ;  /* 0xffffff8800f47947 */ /* 0x000fea000383ffff */
.L_x_66:
[----:B------:R-:W-:-:S07]  /*a9b0*/  MOV R2, UR4 ;  /* 0x0000000400027c02 */ /* 0x000fce0008000f00 */
.L_x_192:
[----:B-1----:R1:W2:Y:S02]  /*a9c0*/  SYNCS.PHASECHK.TRANS64.TRYWAIT P0, [R2+URZ+0x1a0], R5 ;  /* 0x0001a005020075a7 */ /* 0x0022a400080011ff */
[----:B--2---:R-:W-:Y:S05]  /*a9d0*/  @!P0 NANOSLEEP.SYNCS 0x989680 ;  /* 0x009896800000895d */ /* 0x004fea0003900000 */
[----:B------:R-:W2:Y:S02]  /*a9e0*/  @!P0 SYNCS.PHASECHK.TRANS64 P0, [R2+URZ+0x1a0], R5 ;  /* 0x0001a005020085a7 */ /* 0x000ea400080010ff */
[----:B--2---:R-:W-:Y:S05]  /*a9f0*/  @!P0 BRA `(.L_x_192) ;  /* 0xfffffffc00f08947 */ /* 0x004fea000383ffff */
[----:B------:R-:W-:Y:S05]  /*aa00*/  BRA `(.L_x_193) ;  /* 0xffffff8c00047947 */ /* 0x000fea000383ffff */
.L_x_67:
[----:B-1----:R1:W2:Y:S02]  /*aa10*/  SYNCS.PHASECHK.TRANS64.TRYWAIT P1, [R2+URZ+0x190], R5 ;  /* 0x00019005020075a7 */ /* 0x0022a400080211ff */
[----:B--2---:R-:W-:Y:S05]  /*aa20*/  @!P1 NANOSLEEP.SYNCS 0x989680 ;  /* 0x009896800000995d */ /* 0x004fea0003900000 */
[----:B------:R-:W2:Y:S02]  /*aa30*/  @!P1 SYNCS.PHASECHK.TRANS64 P1, [R2+URZ+0x190], R5 ;  /* 0x00019005020095a7 */ /* 0x000ea400080210ff */
[----:B--2---:R-:W-:Y:S05]  /*aa40*/  @!P1 BRA `(.L_x_67) ;  /* 0xfffffffc00f09947 */ /* 0x004fea000383ffff */
[----:B------:R-:W-:Y:S05]  /*aa50*/  BRA `(.L_x_194) ;  /* 0xffffff8c00347947 */ /* 0x000fea000383ffff */
.L_x_70:
[----:B------:R-:W-:-:S07]  /*aa60*/  MOV R0, UR4 ;  /* 0x0000000400007c02 */ /* 0x000fce0008000f00 */
.L_x_195:
[----:B-1----:R1:W2:Y:S02]  /*aa70*/  SYNCS.PHASECHK.TRANS64.TRYWAIT P0, [R0+URZ+0x1a0], R3 ;  /* 0x0001a003000075a7 */ /* 0x0022a400080011ff */
[----:B--2---:R-:W-:Y:S05]  /*aa80*/  @!P0 NANOSLEEP.SYNCS 0x989680 ;  /* 0x009896800000895d */ /* 0x004fea0003900000 */
[----:B------:R-:W2:Y:S02]  /*aa90*/  @!P0 SYNCS.PHASECHK.TRANS64 P0, [R0+URZ+0x1a0], R3 ;  /* 0x0001a003000085a7 */ /* 0x000ea400080010ff */
[----:B--2---:R-:W-:Y:S05]  /*aaa0*/  @!P0 BRA `(.L_x_195) ;  /* 0xfffffffc00f08947 */ /* 0x004fea000383ffff */
[----:B------:R-:W-:Y:S05]  /*aab0*/  BRA `(.L_x_69) ;  /* 0xffffff8c00887947 */ /* 0x000fea000383ffff */
.L_x_77:
[----:B-1----:R1:W2:Y:S02]  /*aac0*/  SYNCS.PHASECHK.TRANS64.TRYWAIT P1, [R0+URZ+0x190], R5 ;  /* 0x00019005000075a7 */ /* 0x0022a400080211ff */
[----:B--2---:R-:W-:Y:S05]  /*aad0*/  @!P1 NANOSLEEP.SYNCS 0x989680 ;  /* 0x009896800000995d */ /* 0x004fea0003900000 */
[----:B------:R-:W2:Y:S02]  /*aae0*/  @!P1 SYNCS.PHASECHK.TRANS64 P1, [R0+URZ+0x190], R5 ;  /* 0x00019005000095a7 */ /* 0x000ea400080210ff */
[----:B--2---:R-:W-:Y:S05]  /*aaf0*/  @!P1 BRA `(.L_x_77) ;  /* 0xfffffffc00f09947 */ /* 0x004fea000383ffff */
[----:B------:R-:W-:Y:S05]  /*ab00*/  BRA `(.L_x_196) ;  /* 0xffffff9000e87947 */ /* 0x000fea000383ffff */
.L_x_78:
[----:B------:R-:W-:-:S07]  /*ab10*/  MOV R3, UR19 ;  /* 0x0000001300037c02 */ /* 0x000fce0008000f00 */
.L_x_197:
[----:B-1----:R1:W2:Y:S02]  /*ab20*/  SYNCS.PHASECHK.TRANS64.TRYWAIT P0, [R3+URZ+0x1d0], R0 ;  /* 0x0001d000030075a7 */ /* 0x0022a400080011ff */
[----:B--2---:R-:W-:Y:S05]  /*ab30*/  @!P0 NANOSLEEP.SYNCS 0x989680 ;  /* 0x009896800000895d */ /* 0x004fea0003900000 */
[----:B------:R-:W2:Y:S02]  /*ab40*/  @!P0 SYNCS.PHASECHK.TRANS64 P0, [R3+URZ+0x1d0], R0 ;  /* 0x0001d000030085a7 */ /* 0x000ea400080010ff */
[----:B--2---:R-:W-:Y:S05]  /*ab50*/  @!P0 BRA `(.L_x_197) ;  /* 0xfffffffc00f08947 */ /* 0x004fea000383ffff */
[----:B------:R-:W-:Y:S05]  /*ab60*/  BRA `(.L_x_198) ;  /* 0xffffff94001c7947 */ /* 0x000fea000383ffff */
.L_x_81:
[----:B------:R-:W-:Y:S07]  /*ab70*/  MOV R0, UR6 ;  /* 0x0000000600007c02 */ /* 0x000fee0008000f00 */
.L_x_199:
[----:B-1----:R1:W2:Y:S02]  /*ab80*/  SYNCS.PHASECHK.TRANS64.TRYWAIT P0, [R0+URZ], R3 ;  /* 0x00000003000075a7 */ /* 0x0022a400080011ff */
[----:B--2---:R-:W-:Y:S05]  /*ab90*/  @!P0 NANOSLEEP.SYNCS 0x989680 ;  /* 0x009896800000895d */ /* 0x004fea0003900000 */
[----:B------:R-:W2:Y:S02]  /*aba0*/  @!P0 SYNCS.PHASECHK.TRANS64 P0, [R0+URZ], R3 ;  /* 0x00000003000085a7 */ /* 0x000ea400080010ff */
[----:B--2---:R-:W-:Y:S05]  /*abb0*/  @!P0 BRA `(.L_x_199) ;  /* 0xfffffffc00f08947 */ /* 0x004fea000383ffff */
[----:B------:R-:W-:Y:S05]  /*abc0*/  BRA `(.L_x_80) ;  /* 0xffffff9400547947 */ /* 0x000fea000383ffff */
.L_x_84:
[----:B------:R-:W-:-:S07]  /*abd0*/  MOV R0, UR4 ;  /* 0x0000000400007c02 */ /* 0x000fce0008000f00 */
.L_x_200:
[----:B--2---:R2:W4:Y:S02]  /*abe0*/  SYNCS.PHASECHK.TRANS64.TRYWAIT P0, [R0+URZ], R3 ;  /* 0x00000003000075a7 */ /* 0x00452400080011ff */
[----:B----4-:R-:W-:Y:S05]  /*abf0*/  @!P0 NANOSLEEP.SYNCS 0x989680 ;  /* 0x009896800000895d */ /* 0x010fea0003900000 */
[----:B------:R-:W4:Y:S02]  /*ac00*/  @!P0 SYNCS.PHASECHK.TRANS64 P0, [R0+URZ], R3 ;  /* 0x00000003000085a7 */ /* 0x000f2400080010ff */
[----:B----4-:R-:W-:Y:S05]  /*ac10*/  @!P0 BRA `(.L_x_200) ;  /* 0xfffffffc00f08947 */ /* 0x010fea000383ffff */
[----:B------:R-:W-:Y:S05]  /*ac20*/  BRA `(.L_x_201) ;  /* 0xffffff9400f47947 */ /* 0x000fea000383ffff */
.L_x_85:
[----:B------:R-:W-:-:S07]  /*ac30*/  MOV R0, UR5 ;  /* 0x0000000500007c02 */ /* 0x000fce0008000f00 */
.L_x_202:
[----:B-1----:R1:W2:Y:S02]  /*ac40*/  SYNCS.PHASECHK.TRANS64.TRYWAIT P0, [R0+URZ], R3 ;  /* 0x00000003000075a7 */ /* 0x0022a400080011ff */
[----:B--2---:R-:W-:Y:S05]  /*ac50*/  @!P0 NANOSLEEP.SYNCS 0x989680 ;  /* 0x009896800000895d */ /* 0x004fea0003900000 */
[----:B------:R-:W2:Y:S02]  /*ac60*/  @!P0 SYNCS.PHASECHK.TRANS64 P0, [R0+URZ], R3 ;  /* 0x00000003000085a7 */ /* 0x000ea400080010ff */
[----:B--2---:R-:W-:Y:S05]  /*ac70*/  @!P0 BRA `(.L_x_202) ;  /* 0xfffffffc00f08947 */ /* 0x004fea000383ffff */
[----:B------:R-:W-:Y:S05]  /*ac80*/  BRA `(.L_x_203) ;  /* 0xffffff9800007947 */ /* 0x000fea000383ffff */
.L_x_86:
[----:B------:R-:W-:-:S07]  /*ac90*/  MOV R0, UR5 ;  /* 0x0000000500007c02 */ /* 0x000fce0008000f00 */
.L_x_204:
[----:B-1----:R1:W2:Y:S02]  /*aca0*/  SYNCS.PHASECHK.TRANS64.TRYWAIT P0, [R0+URZ], R3 ;  /* 0x00000003000075a7 */ /* 0x0022a400080011ff */
[----:B--2---:R-:W-:Y:S05]  /*acb0*/  @!P0 NANOSLEEP.SYNCS 0x989680 ;  /* 0x009896800000895d */ /* 0x004fea0003900000 */
[----:B------:R-:W2:Y:S02]  /*acc0*/  @!P0 SYNCS.PHASECHK.TRANS64 P0, [R0+URZ], R3 ;  /* 0x00000003000085a7 */ /* 0x000ea400080010ff */
[----:B--2---:R-:W-:Y:S05]  /*acd0*/  @!P0 BRA `(.L_x_204) ;  /* 0xfffffffc00f08947 */ /* 0x004fea000383ffff */
[----:B------:R-:W-:Y:S05]  /*ace0*/  BRA `(.L_x_205) ;  /* 0xffffff98000c7947 */ /* 0x000fea000383ffff */
.L_x_87:
[----:B------:R-:W-:-:S07]  /*acf0*/  MOV R0, UR4 ;  /* 0x0000000400007c02 */ /* 0x000fce0008000f00 */
.L_x_206:
[----:B-1----:R1:W2:Y:S02]  /*ad00*/  SYNCS.PHASECHK.TRANS64.TRYWAIT P0, [R0+URZ], R3 ;  /* 0x00000003000075a7 */ /* 0x0022a400080011ff */
[----:B--2---:R-:W-:Y:S05]  /*ad10*/  @!P0 NANOSLEEP.SYNCS 0x989680 ;  /* 0x009896800000895d */ /* 0x004fea0003900000 */
[----:B------:R-:W2:Y:S02]  /*ad20*/  @!P0 SYNCS.PHASECHK.TRANS64 P0, [R0+URZ], R3 ;  /* 0x00000003000085a7 */ /* 0x000ea400080010ff */
[----:B--2---:R-:W-:Y:S05]  /*ad30*/  @!P0 BRA `(.L_x_206) ;  /* 0xfffffffc00f08947 */ /* 0x004fea000383ffff */
[----:B------:R-:W-:Y:S05]  /*ad40*/  BRA `(.L_x_207) ;  /* 0xffffff9800187947 */ /* 0x000fea000383ffff */
.L_x_92:
[----:B--2---:R2:W3:Y:S02]  /*ad50*/  SYNCS.PHASECHK.TRANS64.TRYWAIT P0, [R12+URZ+0x190], R9 ;  /* 0x000190090c0075a7 */ /* 0x0044e400080011ff */
[----:B---3--:R-:W-:Y:S05]  /*ad60*/  @!P0 NANOSLEEP.SYNCS 0x989680 ;  /* 0x009896800000895d */ /* 0x008fea0003900000 */
[----:B------:R-:W3:Y:S02]  /*ad70*/  @!P0 SYNCS.PHASECHK.TRANS64 P0, [R12+URZ+0x190], R9 ;  /* 0x000190090c0085a7 */ /* 0x000ee400080010ff */
[----:B---3--:R-:W-:Y:S05]  /*ad80*/  @!P0 BRA `(.L_x_92) ;  /* 0xfffffffc00f08947 */ /* 0x008fea000383ffff */
[----:B------:R-:W-:Y:S05]  /*ad90*/  BRA `(.L_x_208) ;  /* 0xffffff9c00487947 */ /* 0x000fea000383ffff */
.L_x_95:
[----:B------:R-:W-:Y:S07]  /*ada0*/  MOV R0, UR21 ;  /* 0x0000001500007c02 */ /* 0x000fee0008000f00 */
.L_x_209:
[----:B--2---:R2:W3:Y:S02]  /*adb0*/  SYNCS.PHASECHK.TRANS64.TRYWAIT P2, [R0+URZ+0x188], R11 ;  /* 0x0001880b000075a7 */ /* 0x0044e400080411ff */
[----:B---3--:R-:W-:Y:S05]  /*adc0*/  @!P2 NANOSLEEP.SYNCS 0x989680 ;  /* 0x009896800000a95d */ /* 0x008fea0003900000 */
[----:B------:R-:W3:Y:S02]  /*add0*/  @!P2 SYNCS.PHASECHK.TRANS64 P2, [R0+URZ+0x188], R11 ;  /* 0x0001880b0000a5a7 */ /* 0x000ee400080410ff */
[----:B---3--:R-:W-:Y:S05]  /*ade0*/  @!P2 BRA `(.L_x_209) ;  /* 0xfffffffc00f0a947 */ /* 0x008fea000383ffff */
[----:B------:R-:W-:Y:S05]  /*adf0*/  BRA `(.L_x_94) ;  /* 0xffffffa000b07947 */ /* 0x000fea000383ffff */
.L_x_98:
[----:B--2---:R-:W-:Y:S07]  /*ae00*/  MOV R0, UR21 ;  /* 0x0000001500007c02 */ /* 0x004fee0008000f00 */
.L_x_210:
[----:B--2---:R2:W3:Y:S02]  /*ae10*/  SYNCS.PHASECHK.TRANS64.TRYWAIT P0, [R0+URZ+0x160], R9 ;  /* 0x00016009000075a7 */ /* 0x0044e400080011ff */
[----:B---3--:R-:W-:Y:S05]  /*ae20*/  @!P0 NANOSLEEP.SYNCS 0x989680 ;  /* 0x009896800000895d */ /* 0x008fea0003900000 */
[----:B------:R-:W3:Y:S02]  /*ae30*/  @!P0 SYNCS.PHASECHK.TRANS64 P0, [R0+URZ+0x160], R9 ;  /* 0x00016009000085a7 */ /* 0x000ee400080010ff */
[----:B---3--:R-:W-:Y:S05]  /*ae40*/  @!P0 BRA `(.L_x_210) ;  /* 0xfffffffc00f08947 */ /* 0x008fea000383ffff */
[----:B------:R-:W-:Y:S05]  /*ae50*/  BRA `(.L_x_211) ;  /* 0xffffffa4000c7947 */ /* 0x000fea000383ffff */
.L_x_99:
[----:B------:R-:W-:Y:S07]  /*ae60*/  MOV R0, UR21 ;  /* 0x0000001500007c02 */ /* 0x000fee0008000f00 */
.L_x_212:
[----:B--2---:R2:W3:Y:S02]  /*ae70*/  SYNCS.PHASECHK.TRANS64.TRYWAIT P0, [R0+URZ+0x168], R9 ;  /* 0x00016809000075a7 */ /* 0x0044e400080011ff */
[----:B---3--:R-:W-:Y:S05]  /*ae80*/  @!P0 NANOSLEEP.SYNCS 0x989680 ;  /* 0x009896800000895d */ /* 0x008fea0003900000 */
[----:B------:R-:W3:Y:S02]  /*ae90*/  @!P0 SYNCS.PHASECHK.TRANS64 P0, [R0+URZ+0x168], R9 ;  /* 0x00016809000085a7 */ /* 0x000ee400080010ff */
[----:B---3--:R-:W-:Y:S05]  /*aea0*/  @!P0 BRA `(.L_x_212) ;  /* 0xfffffffc00f08947 */ /* 0x008fea000383ffff */
[----:B------:R-:W-:Y:S05]  /*aeb0*/  BRA `(.L_x_213) ;  /* 0xffffffa400447947 */ /* 0x000fea000383ffff */
.L_x_100:
[----:B------:R-:W-:Y:S07]  /*aec0*/  MOV R0, UR21 ;  /* 0x0000001500007c02 */ /* 0x000fee0008000f00 */
.L_x_214:
[----:B--2---:R2:W3:Y:S02]  /*aed0*/  SYNCS.PHASECHK.TRANS64.TRYWAIT P0, [R0+URZ+0x170], R9 ;  /* 0x00017009000075a7 */ /* 0x0044e400080011ff */
[----:B---3--:R-:W-:Y:S05]  /*aee0*/  @!P0 NANOSLEEP.SYNCS 0x989680 ;  /* 0x009896800000895d */ /* 0x008fea0003900000 */
[----:B------:R-:W3:Y:S02]  /*aef0*/  @!P0 SYNCS.PHASECHK.TRANS64 P0, [R0+URZ+0x170], R9 ;  /* 0x00017009000085a7 */ /* 0x000ee400080010ff */
[----:B---3--:R-:W-:Y:S05]  /*af00*/  @!P0 BRA `(.L_x_214) ;  /* 0xfffffffc00f08947 */ /* 0x008fea000383ffff */
[----:B------:R-:W-:Y:S05]  /*af10*/  BRA `(.L_x_215) ;  /* 0xffffffa400887947 */ /* 0x000fea000383ffff */
.L_x_101:
[----:B------:R-:W-:Y:S07]  /*af20*/  MOV R0, UR21 ;  /* 0x0000001500007c02 */ /* 0x000fee0008000f00 */
.L_x_216:
[----:B--2---:R2:W3:Y:S02]  /*af30*/  SYNCS.PHASECHK.TRANS64.TRYWAIT P0, [R0+URZ+0x178], R9 ;  /* 0x00017809000075a7 */ /* 0x0044e400080011ff */
[----:B---3--:R-:W-:Y:S05]  /*af40*/  @!P0 NANOSLEEP.SYNCS 0x989680 ;  /* 0x009896800000895d */ /* 0x008fea0003900000 */
[----:B------:R-:W3:Y:S02]  /*af50*/  @!P0 SYNCS.PHASECHK.TRANS64 P0, [R0+URZ+0x178], R9 ;  /* 0x00017809000085a7 */ /* 0x000ee400080010ff */
[----:B---3--:R-:W-:Y:S05]  /*af60*/  @!P0 BRA `(.L_x_216) ;  /* 0xfffffffc00f08947 */ /* 0x008fea000383ffff */
[----:B------:R-:W-:Y:S05]  /*af70*/  BRA `(.L_x_217) ;  /* 0xffffffa400c87947 */ /* 0x000fea000383ffff */
.L_x_103:
[----:B------:R-:W-:-:S07]  /*af80*/  MOV R0, UR21 ;  /* 0x0000001500007c02 */ /* 0x000fce0008000f00 */
.L_x_218:
[----:B---3--:R3:W4:Y:S02]  /*af90*/  SYNCS.PHASECHK.TRANS64.TRYWAIT P0, [R0+URZ+0x160], R3 ;  /* 0x00016003000075a7 */ /* 0x00872400080011ff */
[----:B----4-:R-:W-:Y:S05]  /*afa0*/  @!P0 NANOSLEEP.SYNCS 0x989680 ;  /* 0x009896800000895d */ /* 0x010fea0003900000 */
[----:B------:R-:W4:Y:S02]  /*afb0*/  @!P0 SYNCS.PHASECHK.TRANS64 P0, [R0+URZ+0x160], R3 ;  /* 0x00016003000085a7 */ /* 0x000f2400080010ff */
[----:B----4-:R-:W-:Y:S05]  /*afc0*/  @!P0 BRA `(.L_x_218) ;  /* 0xfffffffc00f08947 */ /* 0x010fea000383ffff */
[----:B------:R-:W-:Y:S05]  /*afd0*/  BRA `(.L_x_219) ;  /* 0xffffffa8003c7947 */ /* 0x000fea000383ffff */
.L_x_104:
[----:B---3--:R-:W-:-:S07]  /*afe0*/  MOV R0, UR21 ;  /* 0x0000001500007c02 */ /* 0x008fce0008000f00 */
.L_x_220:
[----:B---3--:R3:W4:Y:S02]  /*aff0*/  SYNCS.PHASECHK.TRANS64.TRYWAIT P0, [R0+URZ+0x168], R3 ;  /* 0x00016803000075a7 */ /* 0x00872400080011ff */
[----:B----4-:R-:W-:Y:S05]  /*b000*/  @!P0 NANOSLEEP.SYNCS 0x989680 ;  /* 0x009896800000895d */ /* 0x010fea0003900000 */
[----:B------:R-:W4:Y:S02]  /*b010*/  @!P0 SYNCS.PHASECHK.TRANS64 P0, [R0+URZ+0x168], R3 ;  /* 0x00016803000085a7 */ /* 0x000f2400080010ff */
[----:B----4-:R-:W-:Y:S05]  /*b020*/  @!P0 BRA `(.L_x_220) ;  /* 0xfffffffc00f08947 */ /* 0x010fea000383ffff */
[----:B------:R-:W-:Y:S05]  /*b030*/  BRA `(.L_x_221) ;  /* 0xffffffa8002c7947 */ /* 0x000fea000383ffff */
.L_x_105:
[----:B---3--:R-:W-:-:S07]  /*b040*/  MOV R0, UR21 ;  /* 0x0000001500007c02 */ /* 0x008fce0008000f00 */
.L_x_222:
[----:B---3--:R3:W4:Y:S02]  /*b050*/  SYNCS.PHASECHK.TRANS64.TRYWAIT P0, [R0+URZ+0x170], R3 ;  /* 0x00017003000075a7 */ /* 0x00872400080011ff */
[----:B----4-:R-:W-:Y:S05]  /*b060*/  @!P0 NANOSLEEP.SYNCS 0x989680 ;  /* 0x009896800000895d */ /* 0x010fea0003900000 */
[----:B------:R-:W4:Y:S02]  /*b070*/  @!P0 SYNCS.PHASECHK.TRANS64 P0, [R0+URZ+0x170], R3 ;  /* 0x00017003000085a7 */ /* 0x000f2400080010ff */
[----:B----4-:R-:W-:Y:S05]  /*b080*/  @!P0 BRA `(.L_x_222) ;  /* 0xfffffffc00f08947 */ /* 0x010fea000383ffff */
[----:B------:R-:W-:Y:S05]  /*b090*/  BRA `(.L_x_223) ;  /* 0xffffffa8001c7947 */ /* 0x000fea000383ffff */
.L_x_107:
[----:B-1----:R1:W2:Y:S02]  /*b0a0*/  SYNCS.PHASECHK.TRANS64.TRYWAIT P0, [R3+URZ+0x190], R0 ;  /* 0x00019000030075a7 */ /* 0x0022a400080011ff */
[----:B--2---:R-:W-:Y:S05]  /*b0b0*/  @!P0 NANOSLEEP.SYNCS 0x989680 ;  /* 0x009896800000895d */ /* 0x004fea0003900000 */
[----:B------:R-:W2:Y:S02]  /*b0c0*/  @!P0 SYNCS.PHASECHK.TRANS64 P0, [R3+URZ+0x190], R0 ;  /* 0x00019000030085a7 */ /* 0x000ea400080010ff */
[----:B--2---:R-:W-:Y:S05]  /*b0d0*/  @!P0 BRA `(.L_x_107) ;  /* 0xfffffffc00f08947 */ /* 0x004fea000383ffff */
[----:B------:R-:W-:Y:S05]  /*b0e0*/  BRA `(.L_x_224) ;  /* 0xffffffa800ec7947 */ /* 0x000fea000383ffff */
.L_x_118:
[----:B--2---:R2:W1:Y:S02]  /*b0f0*/  SYNCS.PHASECHK.TRANS64.TRYWAIT P1, [R2+URZ+0x140], R3 ;  /* 0x00014003020075a7 */ /* 0x00446400080211ff */
[----:B-1----:R-:W-:Y:S05]  /*b100*/  @!P1 NANOSLEEP.SYNCS 0x989680 ;  /* 0x009896800000995d */ /* 0x002fea0003900000 */
[----:B------:R-:W1:Y:S02]  /*b110*/  @!P1 SYNCS.PHASECHK.TRANS64 P1, [R2+URZ+0x140], R3 ;  /* 0x00014003020095a7 */ /* 0x000e6400080210ff */
[----:B-1----:R-:W-:Y:S05]  /*b120*/  @!P1 BRA `(.L_x_118) ;  /* 0xfffffffc00f09947 */ /* 0x002fea000383ffff */
[----:B------:R-:W-:Y:S05]  /*b130*/  BRA `(.L_x_117) ;  /* 0xffffffb800647947 */ /* 0x000fea000383ffff */
.L_x_120:
[----:B--2---:R2:W4:Y:S02]  /*b140*/  SYNCS.PHASECHK.TRANS64.TRYWAIT P0, [R71+URZ+0x1b0], R4 ;  /* 0x0001b004470075a7 */ /* 0x00452400080011ff */
[----:B----4-:R-:W-:Y:S05]  /*b150*/  @!P0 NANOSLEEP.SYNCS 0x989680 ;  /* 0x009896800000895d */ /* 0x010fea0003900000 */
[----:B------:R-:W4:Y:S02]  /*b160*/  @!P0 SYNCS.PHASECHK.TRANS64 P0, [R71+URZ+0x1b0], R4 ;  /* 0x0001b004470085a7 */ /* 0x000f2400080010ff */
[----:B----4-:R-:W-:Y:S05]  /*b170*/  @!P0 BRA `(.L_x_120) ;  /* 0xfffffffc00f08947 */ /* 0x010fea000383ffff */
[----:B------:R-:W-:Y:S05]  /*b180*/  BRA `(.L_x_119) ;  /* 0xffffffb800b47947 */ /* 0x000fea000383ffff */
.L_x_128:
[----:B---3--:R3:W4:Y:S02]  /*b190*/  SYNCS.PHASECHK.TRANS64.TRYWAIT P0, [R112+URZ+0x140], R3 ;  /* 0x00014003700075a7 */ /* 0x00872400080011ff */
[----:B----4-:R-:W-:Y:S05]  /*b1a0*/  @!P0 NANOSLEEP.SYNCS 0x989680 ;  /* 0x009896800000895d */ /* 0x010fea0003900000 */
[----:B------:R-:W4:Y:S02]  /*b1b0*/  @!P0 SYNCS.PHASECHK.TRANS64 P0, [R112+URZ+0x140], R3 ;  /* 0x00014003700085a7 */ /* 0x000f2400080010ff */
[----:B----4-:R-:W-:Y:S05]  /*b1c0*/  @!P0 BRA `(.L_x_128) ;  /* 0xfffffffc00f08947 */ /* 0x010fea000383ffff */
[----:B------:R-:W-:Y:S05]  /*b1d0*/  BRA `(.L_x_127) ;  /* 0xffffffc400a87947 */ /* 0x000fea000383ffff */
.L_x_136:
[----:B---3--:R3:W4:Y:S02]  /*b1e0*/  SYNCS.PHASECHK.TRANS64.TRYWAIT P0, [R112+URZ+0x140], R5 ;  /* 0x00014005700075a7 */ /* 0x00872400080011ff */
[----:B----4-:R-:W-:Y:S05]  /*b1f0*/  @!P0 NANOSLEEP.SYNCS 0x989680 ;  /* 0x009896800000895d */ /* 0x010fea0003900000 */
[----:B------:R-:W4:Y:S02]  /*b200*/  @!P0 SYNCS.PHASECHK.TRANS64 P0, [R112+URZ+0x140], R5 ;  /* 0x00014005700085a7 */ /* 0x000f2400080010ff */
[----:B----4-:R-:W-:Y:S05]  /*b210*/  @!P0 BRA `(.L_x_136) ;  /* 0xfffffffc00f08947 */ /* 0x010fea000383ffff */
[----:B------:R-:W-:Y:S05]  /*b220*/  BRA `(.L_x_135) ;  /* 0xffffffd000e87947 */ /* 0x000fea000383ffff */
.L_x_144:
[----:B---3--:R3:W4:Y:S02]  /*b230*/  SYNCS.PHASECHK.TRANS64.TRYWAIT P0, [R102+URZ+0x140], R3 ;  /* 0x00014003660075a7 */ /* 0x00872400080011ff */
[----:B----4-:R-:W-:Y:S05]  /*b240*/  @!P0 NANOSLEEP.SYNCS 0x989680 ;  /* 0x009896800000895d */ /* 0x010fea0003900000 */
[----:B------:R-:W4:Y:S02]  /*b250*/  @!P0 SYNCS.PHASECHK.TRANS64 P0, [R102+URZ+0x140], R3 ;  /* 0x00014003660085a7 */ /* 0x000f2400080010ff */
[----:B----4-:R-:W-:Y:S05]  /*b260*/  @!P0 BRA `(.L_x_144) ;  /* 0xfffffffc00f08947 */ /* 0x010fea000383ffff */
[----:B------:R-:W-:Y:S05]  /*b270*/  BRA `(.L_x_143) ;  /* 0xffffffe000347947 */ /* 0x000fea000383ffff */
        .weak           $__internal_0_$__cuda_sm10x_tcgen05_guardrail_trap_col_being_dealloced_not_returned_by_alloc
        .type           $__internal_0_$__cuda_sm10x_tcgen05_guardrail_trap_col_being_dealloced_not_returned_by_alloc,@function
        .size           $__internal_0_$__cuda_sm10x_tcgen05_guardrail_trap_col_being_dealloced_not_returned_by_alloc,($__internal_1_$__cuda_sm10x_tcgen05_guardrail_trap_phase_invalid_during_alloc - $__internal_0_$__cuda_sm10x_tcgen05_guardrail_trap_col_being_dealloced_not_returned_by_alloc)
$__internal_0_$__cuda_sm10x_tcgen05_guardrail_trap_col_being_dealloced_not_returned_by_alloc:
[----:B------:R-:W-:Y:S05]  /*b280*/  BPT.TRAP 0x1 ;  /* 0x000000040000795c */ /* 0x000fea0000300000 */
[----:B------:R-:W-:-:S04]  /*b290*/  HFMA2 R3, -RZ, RZ, 0, 0 ;  /* 0x00000000ff037431 */ /* 0x000fc800000001ff */
[----:B------:R-:W-:Y:S05]  /*b2a0*/  RET.REL.NODEC R2 `(_ZN7cutlass13device_kernelINS_4gemm6kernel13GemmUniversalIN4cute5tupleIJiiiiEEENS1_10collective13CollectiveMmaINS1_35MainloopSm100TmaUmmaWarpSpecializedILi20ELi2ELi4ENS5_IJNS4_1CILi1EEENSA_ILi2EEESB_EEEEENS5_IJNSA_ILi64EEENSA_ILi256EEENSA_ILi32EEEEEENS_12float_e4m3_tENS5_IJlSB_lEEESJ_SK_NS4_8TiledMMAINS4_8MMA_AtomIJNS4_10MMA_TraitsINS4_19SM100_MMA_F8F6F4_SSEJSJ_SJ_fSF_SG_NS4_17integral_constantINS4_4UMMA5MajorELSR_0EEESS_NSP_INSQ_7ScaleInELST_0EEESU_EEEEEENS4_6LayoutINS5_IJSB_SB_SB_EEENS5_IJNSA_ILi0EEESZ_SZ_EEEEENS5_IJNS4_10UnderscoreES12_S12_EEEEENS4_23SM90_TMA_LOAD_MULTICASTENS4_14ComposedLayoutINS4_7SwizzleILi1ELi4ELi3EEENS4_18smem_ptr_flag_bitsILi8EEENSX_INS5_IJNSA_ILi8EEESH_EEENS5_IJSH_SB_EEEEEEEvNS4_8identityENS4_13SM90_TMA_LOADES1F_vS1G_EENS_8epilogue10collective18CollectiveEpilogueINS1J_23Sm100TmaWarpSpecializedILi4ELi2ELi32ELb0ELb0EEEJSI_NS5_IJNSX_ISF_SB_EES1O_EEESJ_SK_SJ_SK_NS1J_6fusion15FusionCallbacksIS1N_NS1Q_17LinearCombinationISJ_fSJ_fLNS_15FloatRoundStyleE2EEESI_S1P_JEEENS4_5SM1004TMEM4LOAD26SM100_TMEM_LOAD_16dp32b32xES1H_NS16_INS17_ILi2ELi4ELi3EEES1A_NSX_INS5_IJS1B_SF_EEENS5_IJSF_SB_EEEEEEENS4_39AutoVectorizingCopyWithAssumedAlignmentILi128EEENS4_14SM90_TMA_STOREES24_S26_S26_EEEvvEEEEvNT_6ParamsE) ;  /* 0xffffff4c02547950 */ /* 0x000fea0003c3ffff */
        .weak           $__internal_1_$__cuda_sm10x_tcgen05_guardrail_trap_phase_invalid_during_alloc
        .type           $__internal_1_$__cuda_sm10x_tcgen05_guardrail_trap_phase_invalid_during_alloc,@function
        .size           $__internal_1_$__cuda_sm10x_tcgen05_guardrail_trap_phase_invalid_during_alloc,($__internal_2_$__cuda_sm10x_tcgen05_guardrail_trap_unallocated_columns_being_dealloced - $__internal_1_$__cuda_sm10x_tcgen05_guardrail_trap_phase_invalid_during_alloc)
$__internal_1_$__cuda_sm10x_tcgen05_guardrail_trap_phase_invalid_during_alloc:
[----:B------:R-:W-:Y:S05]  /*b2b0*/  BPT.TRAP 0x1 ;  /* 0x000000040000795c */ /* 0x000fea0000300000 */
[----:B------:R-:W-:-:S04]  /*b2c0*/  MOV R5, 0x0 ;  /* 0x0000000000057802 */ /* 0x000fc80000000f00 */
[----:B------:R-:W-:Y:S05]  /*b2d0*/  RET.REL.NODEC R4 `(_ZN7cutlass13device_kernelINS_4gemm6kernel13GemmUniversalIN4cute5tupleIJiiiiEEENS1_10collective13CollectiveMmaINS1_35MainloopSm100TmaUmmaWarpSpecializedILi20ELi2ELi4ENS5_IJNS4_1CILi1EEENSA_ILi2EEESB_EEEEENS5_IJNSA_ILi64EEENSA_ILi256EEENSA_ILi32EEEEEENS_12float_e4m3_tENS5_IJlSB_lEEESJ_SK_NS4_8TiledMMAINS4_8MMA_AtomIJNS4_10MMA_TraitsINS4_19SM100_MMA_F8F6F4_SSEJSJ_SJ_fSF_SG_NS4_17integral_constantINS4_4UMMA5MajorELSR_0EEESS_NSP_INSQ_7ScaleInELST_0EEESU_EEEEEENS4_6LayoutINS5_IJSB_SB_SB_EEENS5_IJNSA_ILi0EEESZ_SZ_EEEEENS5_IJNS4_10UnderscoreES12_S12_EEEEENS4_23SM90_TMA_LOAD_MULTICASTENS4_14ComposedLayoutINS4_7SwizzleILi1ELi4ELi3EEENS4_18smem_ptr_flag_bitsILi8EEENSX_INS5_IJNSA_ILi8EEESH_EEENS5_IJSH_SB_EEEEEEEvNS4_8identityENS4_13SM90_TMA_LOADES1F_vS1G_EENS_8epilogue10collective18CollectiveEpilogueINS1J_23Sm100TmaWarpSpecializedILi4ELi2ELi32ELb0ELb0EEEJSI_NS5_IJNSX_ISF_SB_EES1O_EEESJ_SK_SJ_SK_NS1J_6fusion15FusionCallbacksIS1N_NS1Q_17LinearCombinationISJ_fSJ_fLNS_15FloatRoundStyleE2EEESI_S1P_JEEENS4_5SM1004TMEM4LOAD26SM100_TMEM_LOAD_16dp32b32xES1H_NS16_INS17_ILi2ELi4ELi3EEES1A_NSX_INS5_IJS1B_SF_EEENS5_IJSF_SB_EEEEEEENS4_39AutoVectorizingCopyWithAssumedAlignmentILi128EEENS4_14SM90_TMA_STOREES24_S26_S26_EEEvvEEEEvNT_6ParamsE) ;  /* 0xffffff4c04487950 */ /* 0x000fea0003c3ffff */
        .weak           $__internal_2_$__cuda_sm10x_tcgen05_guardrail_trap_unallocated_columns_being_dealloced
        .type           $__internal_2_$__cuda_sm10x_tcgen05_guardrail_trap_unallocated_columns_being_dealloced,@function
        .size           $__internal_2_$__cuda_sm10x_tcgen05_guardrail_trap_unallocated_columns_being_dealloced,(.L_x_226 - $__internal_2_$__cuda_sm10x_tcgen05_guardrail_trap_unallocated_columns_being_dealloced)
$__internal_2_$__cuda_sm10x_tcgen05_guardrail_trap_unallocated_columns_being_dealloced:
[----:B------:R-:W-:Y:S05]  /*b2e0*/  BPT.TRAP 0x1 ;  /* 0x000000040000795c */ /* 0x000fea0000300000 */
[----:B------:R-:W-:-:S04]  /*b2f0*/  HFMA2 R3, -RZ, RZ, 0, 0 ;  /* 0x00000000ff037431 */ /* 0x000fc800000001ff */
[----:B------:R-:W-:Y:S05]  /*b300*/  RET.REL.NODEC R2 `(_ZN7cutlass13device_kernelINS_4gemm6kernel13GemmUniversalIN4cute5tupleIJiiiiEEENS1_10collective13CollectiveMmaINS1_35MainloopSm100TmaUmmaWarpSpecializedILi20ELi2ELi4ENS5_IJNS4_1CILi1EEENSA_ILi2EEESB_EEEEENS5_IJNSA_ILi64EEENSA_ILi256EEENSA_ILi32EEEEEENS_12float_e4m3_tENS5_IJlSB_lEEESJ_SK_NS4_8TiledMMAINS4_8MMA_AtomIJNS4_10MMA_TraitsINS4_19SM100_MMA_F8F6F4_SSEJSJ_SJ_fSF_SG_NS4_17integral_constantINS4_4UMMA5MajorELSR_0EEESS_NSP_INSQ_7ScaleInELST_0EEESU_EEEEEENS4_6LayoutINS5_IJSB_SB_SB_EEENS5_IJNSA_ILi0EEESZ_SZ_EEEEENS5_IJNS4_10UnderscoreES12_S12_EEEEENS4_23SM90_TMA_LOAD_MULTICASTENS4_14ComposedLayoutINS4_7SwizzleILi1ELi4ELi3EEENS4_18smem_ptr_flag_bitsILi8EEENSX_INS5_IJNSA_ILi8EEESH_EEENS5_IJSH_SB_EEEEEEEvNS4_8identityENS4_13SM90_TMA_LOADES1F_vS1G_EENS_8epilogue10collective18CollectiveEpilogueINS1J_23Sm100TmaWarpSpecializedILi4ELi2ELi32ELb0ELb0EEEJSI_NS5_IJNSX_ISF_SB_EES1O_EEESJ_SK_SJ_SK_NS1J_6fusion15FusionCallbacksIS1N_NS1Q_17LinearCombinationISJ_fSJ_fLNS_15FloatRoundStyleE2EEESI_S1P_JEEENS4_5SM1004TMEM4LOAD26SM100_TMEM_LOAD_16dp32b32xES1H_NS16_INS17_ILi2ELi4ELi3EEES1A_NSX_INS5_IJS1B_SF_EEENS5_IJSF_SB_EEEEEEENS4_39AutoVectorizingCopyWithAssumedAlignmentILi128EEENS4_14SM90_TMA_STOREES24_S26_S26_EEEvvEEEEvNT_6ParamsE) ;  /* 0xffffff4c023c7950 */ /* 0x000fea0003c3ffff */
.L_x_225:
[----:B------:R-:W-:-:S00]  /*b310*/  BRA `(.L_x_225) ;  /* 0xfffffffc00fc7947 */ /* 0x000fc0000383ffff */
[----:B------:R-:W-:-:S00]  /*b320*/  NOP ;  /* 0x0000000000007918 */ /* 0x000fc00000000000 */
        /* <DEDUP_REMOVED lines=13> */
.L_x_226:


//--------------------- .nv.global.init           --------------------------
	.section	.nv.global.init,"aw",@progbits
.nv.global.init:
	.type		$str$27,@object
	.size		$str$27,($str$28 - $str$27)
$str$27:
        /*0000*/ 	.byte	0x28, 0x61, 0x64, 0x64, 0x72, 0x65, 0x73, 0x73, 0x20, 0x26, 0x20, 0x6d, 0x61, 0x73, 0x6b, 0x29
        /*0010*/ 	.byte	0x20, 0x3d, 0x3d, 0x20, 0x30, 0x00
	.type		$str$28,@object
	.size		$str$28,($str$26 - $str$28)
$str$28:
        /*0016*/ 	.byte	0x2f, 0x74, 0x6d, 0x70, 0x2f, 0x63, 0x75, 0x74, 0x6c, 0x61, 0x73, 0x73, 0x5f, 0x73, 0x77, 0x65
        /*0026*/ 	.byte	0x65, 0x70, 0x5f, 0x73, 0x72, 0x63, 0x2f, 0x69, 0x6e, 0x63, 0x6c, 0x75, 0x64, 0x65, 0x2f, 0x63
        /*0036*/ 	.byte	0x75, 0x74, 0x65, 0x2f, 0x70, 0x6f, 0x69, 0x6e, 0x74, 0x65, 0x72, 0x5f, 0x66, 0x6c, 0x61, 0x67
        /*0046*/ 	.byte	0x67, 0x65, 0x64, 0x2e, 0x68, 0x70, 0x70, 0x00
	.type		$str$26,@object
	.size		$str$26,($str$25 - $str$26)
$str$26:
        /*004e*/ 	.byte	0x2f, 0x74, 0x6d, 0x70, 0x2f, 0x63, 0x75, 0x74, 0x6c, 0x61, 0x73, 0x73, 0x5f, 0x73, 0x77, 0x65
        /*005e*/ 	.byte	0x65, 0x70, 0x5f, 0x73, 0x72, 0x63, 0x2f, 0x69, 0x6e, 0x63, 0x6c, 0x75, 0x64, 0x65, 0x2f, 0x63
        /*006e*/ 	.byte	0x75, 0x74, 0x65, 0x2f, 0x61, 0x74, 0x6f, 0x6d, 0x2f, 0x63, 0x6f, 0x70, 0x79, 0x5f, 0x74, 0x72
        /*007e*/ 	.byte	0x61, 0x69, 0x74, 0x73, 0x5f, 0x73, 0x6d, 0x31, 0x30, 0x30, 0x2e, 0x68, 0x70, 0x70, 0x00
	.type		$str$25,@object
	.size		$str$25,(__unnamed_1 - $str$25)
$str$25:
        /*008d*/ 	.byte	0x28, 0x28, 0x75, 0x69, 0x6e, 0x74, 0x33, 0x32, 0x5f, 0x74, 0x28, 0x74, 0x68, 0x72, 0x65, 0x61
        /*009d*/ 	.byte	0x64, 0x49, 0x64, 0x78, 0x2e, 0x78, 0x29, 0x20, 0x2f, 0x20, 0x33, 0x32, 0x29, 0x20, 0x25, 0x20
        /*00ad*/ 	.byte	0x34, 0x29, 0x20, 0x3d, 0x3d, 0x20, 0x28, 0x28, 0x28, 0x74, 0x6d, 0x65, 0x6d, 0x5f, 0x61, 0x64
        /*00bd*/ 	.byte	0x64, 0x72, 0x20, 0x3e, 0x3e, 0x20, 0x31, 0x36, 0x29, 0x20, 0x2f, 0x20, 0x33, 0x32, 0x29, 0x20
        /*00cd*/ 	.byte	0x25, 0x20, 0x34, 0x29, 0x00
	.type		__unnamed_1,@object
	.size		__unnamed_1,(__unnamed_2 - __unnamed_1)
__unnamed_1:
        /*00d2*/ 	.byte	0x61, 0x75, 0x74, 0x6f, 0x20, 0x63, 0x75, 0x74, 0x65, 0x3a, 0x3a, 0x61, 0x73, 0x5f, 0x70, 0x6f
        /* <DEDUP_REMOVED lines=24> */
        /*0262*/ 	.byte	0x3c, 0x34, 0x30, 0x39, 0x36, 0x3e, 0x3e, 0x3e, 0x3e, 0x5d, 0x00
	.type		__unnamed_2,@object
	.size		__unnamed_2,(__unnamed_3 - __unnamed_2)
__unnamed_2:
        /* <DEDUP_REMOVED lines=26> */
	.type		__unnamed_3,@object
	.size		__unnamed_3,(.L_3 - __unnamed_3)
__unnamed_3:
        /* <DEDUP_REMOVED lines=40> */
        /*0688*/ 	.byte	0x74, 0x65, 0x3a, 0x3a, 0x43, 0x3c, 0x30, 0x3e, 0x3e, 0x3e, 0x3e, 0x5d, 0x00
.L_3:


//--------------------- .nv.shared._ZN7cutlass13device_kernelINS_4gemm6kernel13GemmUniversalIN4cute5tupleIJiiiiEEENS1_10collective13CollectiveMmaINS1_35MainloopSm100TmaUmmaWarpSpecializedILi20ELi2ELi4ENS5_IJNS4_1CILi1EEENSA_ILi2EEESB_EEEEENS5_IJNSA_ILi64EEENSA_ILi256EEENSA_ILi32EEEEEENS_12float_e4m3_tENS5_IJlSB_lEEESJ_SK_NS4_8TiledMMAINS4_8MMA_AtomIJNS4_10MMA_TraitsINS4_19SM100_MMA_F8F6F4_SSEJSJ_SJ_fSF_SG_NS4_17integral_constantINS4_4UMMA5MajorELSR_0EEESS_NSP_INSQ_7ScaleInELST_0EEESU_EEEEEENS4_6LayoutINS5_IJSB_SB_SB_EEENS5_IJNSA_ILi0EEESZ_SZ_EEEEENS5_IJNS4_10UnderscoreES12_S12_EEEEENS4_23SM90_TMA_LOAD_MULTICASTENS4_14ComposedLayoutINS4_7SwizzleILi1ELi4ELi3EEENS4_18smem_ptr_flag_bitsILi8EEENSX_INS5_IJNSA_ILi8EEESH_EEENS5_IJSH_SB_EEEEEEEvNS4_8identityENS4_13SM90_TMA_LOADES1F_vS1G_EENS_8epilogue10collective18CollectiveEpilogueINS1J_23Sm100TmaWarpSpecializedILi4ELi2ELi32ELb0ELb0EEEJSI_NS5_IJNSX_ISF_SB_EES1O_EEESJ_SK_SJ_SK_NS1J_6fusion15FusionCallbacksIS1N_NS1Q_17LinearCombinationISJ_fSJ_fLNS_15FloatRoundStyleE2EEESI_S1P_JEEENS4_5SM1004TMEM4LOAD26SM100_TMEM_LOAD_16dp32b32xES1H_NS16_INS17_ILi2ELi4ELi3EEES1A_NSX_INS5_IJS1B_SF_EEENS5_IJSF_SB_EEEEEEENS4_39AutoVectorizingCopyWithAssumedAlignmentILi128EEENS4_14SM90_TMA_STOREES24_S26_S26_EEEvvEEEEvNT_6ParamsE --------------------------
	.section	.nv.shared._ZN7cutlass13device_kernelINS_4gemm6kernel13GemmUniversalIN4cute5tupleIJiiiiEEENS1_10collective13CollectiveMmaINS1_35MainloopSm100TmaUmmaWarpSpecializedILi20ELi2ELi4ENS5_IJNS4_1CILi1EEENSA_ILi2EEESB_EEEEENS5_IJNSA_ILi64EEENSA_ILi256EEENSA_ILi32EEEEEENS_12float_e4m3_tENS5_IJlSB_lEEESJ_SK_NS4_8TiledMMAINS4_8MMA_AtomIJNS4_10MMA_TraitsINS4_19SM100_MMA_F8F6F4_SSEJSJ_SJ_fSF_SG_NS4_17integral_constantINS4_4UMMA5MajorELSR_0EEESS_NSP_INSQ_7ScaleInELST_0EEESU_EEEEEENS4_6LayoutINS5_IJSB_SB_SB_EEENS5_IJNSA_ILi0EEESZ_SZ_EEEEENS5_IJNS4_10UnderscoreES12_S12_EEEEENS4_23SM90_TMA_LOAD_MULTICASTENS4_14ComposedLayoutINS4_7SwizzleILi1ELi4ELi3EEENS4_18smem_ptr_flag_bitsILi8EEENSX_INS5_IJNSA_ILi8EEESH_EEENS5_IJSH_SB_EEEEEEEvNS4_8identityENS4_13SM90_TMA_LOADES1F_vS1G_EENS_8epilogue10collective18CollectiveEpilogueINS1J_23Sm100TmaWarpSpecializedILi4ELi2ELi32ELb0ELb0EEEJSI_NS5_IJNSX_ISF_SB_EES1O_EEESJ_SK_SJ_SK_NS1J_6fusion15FusionCallbacksIS1N_NS1Q_17LinearCombinationISJ_fSJ_fLNS_15FloatRoundStyleE2EEESI_S1P_JEEENS4_5SM1004TMEM4LOAD26SM100_TMEM_LOAD_16dp32b32xES1H_NS16_INS17_ILi2ELi4ELi3EEES1A_NSX_INS5_IJS1B_SF_EEENS5_IJSF_SB_EEEEEEENS4_39AutoVectorizingCopyWithAssumedAlignmentILi128EEENS4_14SM90_TMA_STOREES24_S26_S26_EEEvvEEEEvNT_6ParamsE,"aw",@nobits
	.sectionflags	@""
	.align	16
	.zero		1024


//--------------------- .nv.shared.reserved.0     --------------------------
	.section	.nv.shared.reserved.0,"aw",@nobits
	.weak		__nv_reservedSMEM_offset_0_alias
	.size		__nv_reservedSMEM_offset_0_alias, 0, 64
	.other		__nv_reservedSMEM_offset_0_alias,@"STO_CUDA_RESERVED_SHARED STV_DEFAULT"
__nv_reservedSMEM_offset_0_alias:
	.zero		0
.nv.shared.reserved.0:
	.zero		64
	.weak		__nv_reservedSMEM_tcgen05_partition
	.type		__nv_reservedSMEM_tcgen05_partition,@object
	.size		__nv_reservedSMEM_tcgen05_partition,(.L_0 - __nv_reservedSMEM_tcgen05_partition)
__nv_reservedSMEM_tcgen05_partition:
	.zero		32
.L_0:


//--------------------- .nv.global                --------------------------
	.section	.nv.global,"aw",@nobits
.nv.global:
	.type		_ZN39_INTERNAL_262c8a16_4_k_cu_a5b408c0_73114cute1_E,@object
	.size		_ZN39_INTERNAL_262c8a16_4_k_cu_a5b408c0_73114cute1_E,(_ZN39_INTERNAL_262c8a16_4_k_cu_a5b408c0_73114cuda3std3__45__cpo6cbeginE - _ZN39_INTERNAL_262c8a16_4_k_cu_a5b408c0_73114cute1_E)
_ZN39_INTERNAL_262c8a16_4_k_cu_a5b408c0_73114cute1_E:
	.zero		1
	.type		_ZN39_INTERNAL_262c8a16_4_k_cu_a5b408c0_73114cuda3std3__45__cpo6cbeginE,@object
	.size		_ZN39_INTERNAL_262c8a16_4_k_cu_a5b408c0_73114cuda3std3__45__cpo6cbeginE,(_ZN39_INTERNAL_262c8a16_4_k_cu_a5b408c0_73114cuda3std3__48in_placeE - _ZN39_INTERNAL_262c8a16_4_k_cu_a5b408c0_73114cuda3std3__45__cpo6cbeginE)
_ZN39_INTERNAL_262c8a16_4_k_cu_a5b408c0_73114cuda3std3__45__cpo6cbeginE:
	.zero		1
	.type		_ZN39_INTERNAL_262c8a16_4_k_cu_a5b408c0_73114cuda3std3__48in_placeE,@object
	.size		_ZN39_INTERNAL_262c8a16_4_k_cu_a5b408c0_73114cuda3std3__48in_placeE,(_ZN39_INTERNAL_262c8a16_4_k_cu_a5b408c0_73114cuda3std6ranges3__45__cpo9iter_moveE - _ZN39_INTERNAL_262c8a16_4_k_cu_a5b408c0_73114cuda3std3__48in_placeE)
_ZN39_INTERNAL_262c8a16_4_k_cu_a5b408c0_73114cuda3std3__48in_placeE:
	.zero		1
	.type		_ZN39_INTERNAL_262c8a16_4_k_cu_a5b408c0_73114cuda3std6ranges3__45__cpo9iter_moveE,@object
	.size		_ZN39_INTERNAL_262c8a16_4_k_cu_a5b408c0_73114cuda3std6ranges3__45__cpo9iter_moveE,(_ZN39_INTERNAL_262c8a16_4_k_cu_a5b408c0_73114cuda3std3__45__cpo5beginE - _ZN39_INTERNAL_262c8a16_4_k_cu_a5b408c0_73114cuda3std6ranges3__45__cpo9iter_moveE)
_ZN39_INTERNAL_262c8a16_4_k_cu_a5b408c0_73114cuda3std6ranges3__45__cpo9iter_moveE:
	.zero		1
	.type		_ZN39_INTERNAL_262c8a16_4_k_cu_a5b408c0_73114cuda3std3__45__cpo5beginE,@object
	.size		_ZN39_INTERNAL_262c8a16_4_k_cu_a5b408c0_73114cuda3std3__45__cpo5beginE,(_ZN39_INTERNAL_262c8a16_4_k_cu_a5b408c0_73114cuda3std3__441_GLOBAL__N__262c8a16_4_k_cu_a5b408c0_73116ignoreE - _ZN39_INTERNAL_262c8a16_4_k_cu_a5b408c0_73114cuda3std3__45__cpo5beginE)
_ZN39_INTERNAL_262c8a16_4_k_cu_a5b408c0_73114cuda3std3__45__cpo5beginE:
	.zero		1
	.type		_ZN39_INTERNAL_262c8a16_4_k_cu_a5b408c0_73114cuda3std3__441_GLOBAL__N__262c8a16_4_k_cu_a5b408c0_73116ignoreE,@object
	.size		_ZN39_INTERNAL_262c8a16_4_k_cu_a5b408c0_73114cuda3std3__441_GLOBAL__N__262c8a16_4_k_cu_a5b408c0_73116ignoreE,(_ZN39_INTERNAL_262c8a16_4_k_cu_a5b408c0_73114cute7productE - _ZN39_INTERNAL_262c8a16_4_k_cu_a5b408c0_73114cuda3std3__441_GLOBAL__N__262c8a16_4_k_cu_a5b408c0_73116ignoreE)
_ZN39_INTERNAL_262c8a16_4_k_cu_a5b408c0_73114cuda3std3__441_GLOBAL__N__262c8a16_4_k_cu_a5b408c0_73116ignoreE:
	.zero		1
	.type		_ZN39_INTERNAL_262c8a16_4_k_cu_a5b408c0_73114cute7productE,@object
	.size		_ZN39_INTERNAL_262c8a16_4_k_cu_a5b408c0_73114cute7productE,(_ZN39_INTERNAL_262c8a16_4_k_cu_a5b408c0_73114cuda3std3__45__cpo3endE - _ZN39_INTERNAL_262c8a16_4_k_cu_a5b408c0_73114cute7productE)
_ZN39_INTERNAL_262c8a16_4_k_cu_a5b408c0_73114cute7productE:
	.zero		1
	.type		_ZN39_INTERNAL_262c8a16_4_k_cu_a5b408c0_73114cuda3std3__45__cpo3endE,@object
	.size		_ZN39_INTERNAL_262c8a16_4_k_cu_a5b408c0_73114cuda3std3__45__cpo3endE,(_ZN39_INTERNAL_262c8a16_4_k_cu_a5b408c0_73114cuda3std3__419piecewise_constructE - _ZN39_INTERNAL_262c8a16_4_k_cu_a5b408c0_73114cuda3std3__45__cpo3endE)
_ZN39_INTERNAL_262c8a16_4_k_cu_a5b408c0_73114cuda3std3__45__cpo3endE:
	.zero		1
	.type		_ZN39_INTERNAL_262c8a16_4_k_cu_a5b408c0_73114cuda3std3__419piecewise_constructE,@object
	.size		_ZN39_INTERNAL_262c8a16_4_k_cu_a5b408c0_73114cuda3std3__419piecewise_constructE,(_ZN39_INTERNAL_262c8a16_4_k_cu_a5b408c0_73114cuda3std3__45__cpo4cendE - _ZN39_INTERNAL_262c8a16_4_k_cu_a5b408c0_73114cuda3std3__419piecewise_constructE)
_ZN39_INTERNAL_262c8a16_4_k_cu_a5b408c0_73114cuda3std3__419piecewise_constructE:
	.zero		1
	.type		_ZN39_INTERNAL_262c8a16_4_k_cu_a5b408c0_73114cuda3std3__45__cpo4cendE,@object
	.size		_ZN39_INTERNAL_262c8a16_4_k_cu_a5b408c0_73114cuda3std3__45__cpo4cendE,(_ZN39_INTERNAL_262c8a16_4_k_cu_a5b408c0_73114cuda3std6ranges3__45__cpo4swapE - _ZN39_INTERNAL_262c8a16_4_k_cu_a5b408c0_73114cuda3std3__45__cpo4cendE)
_ZN39_INTERNAL_262c8a16_4_k_cu_a5b408c0_73114cuda3std3__45__cpo4cendE:
	.zero		1
	.type		_ZN39_INTERNAL_262c8a16_4_k_cu_a5b408c0_73114cuda3std6ranges3__45__cpo4swapE,@object
	.size		_ZN39_INTERNAL_262c8a16_4_k_cu_a5b408c0_73114cuda3std6ranges3__45__cpo4swapE,(.L_11 - _ZN39_INTERNAL_262c8a16_4_k_cu_a5b408c0_73114cuda3std6ranges3__45__cpo4swapE)
_ZN39_INTERNAL_262c8a16_4_k_cu_a5b408c0_73114cuda3std6ranges3__45__cpo4swapE:
	.zero		1
.L_11:


//--------------------- .nv.constant0._ZN7cutlass13device_kernelINS_4gemm6kernel13GemmUniversalIN4cute5tupleIJiiiiEEENS1_10collective13CollectiveMmaINS1_35MainloopSm100TmaUmmaWarpSpecializedILi20ELi2ELi4ENS5_IJNS4_1CILi1EEENSA_ILi2EEESB_EEEEENS5_IJNSA_ILi64EEENSA_ILi256EEENSA_ILi32EEEEEENS_12float_e4m3_tENS5_IJlSB_lEEESJ_SK_NS4_8TiledMMAINS4_8MMA_AtomIJNS4_10MMA_TraitsINS4_19SM100_MMA_F8F6F4_SSEJSJ_SJ_fSF_SG_NS4_17integral_constantINS4_4UMMA5MajorELSR_0EEESS_NSP_INSQ_7ScaleInELST_0EEESU_EEEEEENS4_6LayoutINS5_IJSB_SB_SB_EEENS5_IJNSA_ILi0EEESZ_SZ_EEEEENS5_IJNS4_10UnderscoreES12_S12_EEEEENS4_23SM90_TMA_LOAD_MULTICASTENS4_14ComposedLayoutINS4_7SwizzleILi1ELi4ELi3EEENS4_18smem_ptr_flag_bitsILi8EEENSX_INS5_IJNSA_ILi8EEESH_EEENS5_IJSH_SB_EEEEEEEvNS4_8identityENS4_13SM90_TMA_LOADES1F_vS1G_EENS_8epilogue10collective18CollectiveEpilogueINS1J_23Sm100TmaWarpSpecializedILi4ELi2ELi32ELb0ELb0EEEJSI_NS5_IJNSX_ISF_SB_EES1O_EEESJ_SK_SJ_SK_NS1J_6fusion15FusionCallbacksIS1N_NS1Q_17LinearCombinationISJ_fSJ_fLNS_15FloatRoundStyleE2EEESI_S1P_JEEENS4_5SM1004TMEM4LOAD26SM100_TMEM_LOAD_16dp32b32xES1H_NS16_INS17_ILi2ELi4ELi3EEES1A_NSX_INS5_IJS1B_SF_EEENS5_IJSF_SB_EEEEEEENS4_39AutoVectorizingCopyWithAssumedAlignmentILi128EEENS4_14SM90_TMA_STOREES24_S26_S26_EEEvvEEEEvNT_6ParamsE --------------------------
	.section	.nv.constant0._ZN7cutlass13device_kernelINS_4gemm6kernel13GemmUniversalIN4cute5tupleIJiiiiEEENS1_10collective13CollectiveMmaINS1_35MainloopSm100TmaUmmaWarpSpecializedILi20ELi2ELi4ENS5_IJNS4_1CILi1EEENSA_ILi2EEESB_EEEEENS5_IJNSA_ILi64EEENSA_ILi256EEENSA_ILi32EEEEEENS_12float_e4m3_tENS5_IJlSB_lEEESJ_SK_NS4_8TiledMMAINS4_8MMA_AtomIJNS4_10MMA_TraitsINS4_19SM100_MMA_F8F6F4_SSEJSJ_SJ_fSF_SG_NS4_17integral_constantINS4_4UMMA5MajorELSR_0EEESS_NSP_INSQ_7ScaleInELST_0EEESU_EEEEEENS4_6LayoutINS5_IJSB_SB_SB_EEENS5_IJNSA_ILi0EEESZ_SZ_EEEEENS5_IJNS4_10UnderscoreES12_S12_EEEEENS4_23SM90_TMA_LOAD_MULTICASTENS4_14ComposedLayoutINS4_7SwizzleILi1ELi4ELi3EEENS4_18smem_ptr_flag_bitsILi8EEENSX_INS5_IJNSA_ILi8EEESH_EEENS5_IJSH_SB_EEEEEEEvNS4_8identityENS4_13SM90_TMA_LOADES1F_vS1G_EENS_8epilogue10collective18CollectiveEpilogueINS1J_23Sm100TmaWarpSpecializedILi4ELi2ELi32ELb0ELb0EEEJSI_NS5_IJNSX_ISF_SB_EES1O_EEESJ_SK_SJ_SK_NS1J_6fusion15FusionCallbacksIS1N_NS1Q_17LinearCombinationISJ_fSJ_fLNS_15FloatRoundStyleE2EEESI_S1P_JEEENS4_5SM1004TMEM4LOAD26SM100_TMEM_LOAD_16dp32b32xES1H_NS16_INS17_ILi2ELi4ELi3EEES1A_NSX_INS5_IJS1B_SF_EEENS5_IJSF_SB_EEEEEEENS4_39AutoVectorizingCopyWithAssumedAlignmentILi128EEENS4_14SM90_TMA_STOREES24_S26_S26_EEEvvEEEEvNT_6ParamsE,"a",@progbits
	.sectionflags	@""
	.align	4
.nv.constant0._ZN7cutlass13device_kernelINS_4gemm6kernel13GemmUniversalIN4cute5tupleIJiiiiEEENS1_10collective13CollectiveMmaINS1_35MainloopSm100TmaUmmaWarpSpecializedILi20ELi2ELi4ENS5_IJNS4_1CILi1EEENSA_ILi2EEESB_EEEEENS5_IJNSA_ILi64EEENSA_ILi256EEENSA_ILi32EEEEEENS_12float_e4m3_tENS5_IJlSB_lEEESJ_SK_NS4_8TiledMMAINS4_8MMA_AtomIJNS4_10MMA_TraitsINS4_19SM100_MMA_F8F6F4_SSEJSJ_SJ_fSF_SG_NS4_17integral_constantINS4_4UMMA5MajorELSR_0EEESS_NSP_INSQ_7ScaleInELST_0EEESU_EEEEEENS4_6LayoutINS5_IJSB_SB_SB_EEENS5_IJNSA_ILi0EEESZ_SZ_EEEEENS5_IJNS4_10UnderscoreES12_S12_EEEEENS4_23SM90_TMA_LOAD_MULTICASTENS4_14ComposedLayoutINS4_7SwizzleILi1ELi4ELi3EEENS4_18smem_ptr_flag_bitsILi8EEENSX_INS5_IJNSA_ILi8EEESH_EEENS5_IJSH_SB_EEEEEEEvNS4_8identityENS4_13SM90_TMA_LOADES1F_vS1G_EENS_8epilogue10collective18CollectiveEpilogueINS1J_23Sm100TmaWarpSpecializedILi4ELi2ELi32ELb0ELb0EEEJSI_NS5_IJNSX_ISF_SB_EES1O_EEESJ_SK_SJ_SK_NS1J_6fusion15FusionCallbacksIS1N_NS1Q_17LinearCombinationISJ_fSJ_fLNS_15FloatRoundStyleE2EEESI_S1P_JEEENS4_5SM1004TMEM4LOAD26SM100_TMEM_LOAD_16dp32b32xES1H_NS16_INS17_ILi2ELi4ELi3EEES1A_NSX_INS5_IJS1B_SF_EEENS5_IJSF_SB_EEEEEEENS4_39AutoVectorizingCopyWithAssumedAlignmentILi128EEENS4_14SM90_TMA_STOREES24_S26_S26_EEEvvEEEEvNT_6ParamsE:
	.zero		2944


//--------------------- SYMBOLS --------------------------

	.type		.nv.reservedSmem.offset0,@object
	.size		.nv.reservedSmem.offset0,0x4
	.type		.nv.reservedSmem.cap,@object
	.size		.nv.reservedSmem.cap,0x4
	.type		__assertfail,@function
